	.target	sm_100a

	.elftype	@"ET_EXEC"


//--------------------- .note.nv.tkinfo           --------------------------
	.section	.note.nv.tkinfo,"",@"SHT_NOTE"
	.sectionflags	@"SHF_NOTE_NV_TKINFO"
	.tkinfo
        /*0018*/ 	.word	0x00000081
        /*0030*/ 	.string	""
        /*0030*/ 	.string	"ptxas-blackwell"
        /*0030*/ 	.string	"Cuda compilation tools, release 12.9, V12.9.86"
        /*0030*/ 	.string	"Build cuda_12.9.r12.9/compiler.36037853_0"
        /*0030*/ 	.string	"-v  -suppress-debug-info  -lineinfo  -arch sm_100a "



//--------------------- .note.nv.cuver            --------------------------
	.section	.note.nv.cuver,"",@"SHT_NOTE"
	.sectionflags	@"SHF_NOTE_NV_CUVER"
        /*0018*/ 	.short	0x0001
        /*001a*/ 	.short	0x0064
        /*001c*/ 	.short	0x0001
        /*001e*/ 	.short	0x0000
        /*0020*/ 	.short	0x0001
        /*0022*/ 	.short	0x0000


//--------------------- .nv.info                  --------------------------
	.section	.nv.info,"",@"SHT_CUDA_INFO"
	.align	4


	//----- nvinfo : EIATTR_REGCOUNT
	.align		4
        /*0000*/ 	.byte	0x04, 0x2f
        /*0002*/ 	.short	(.L_4 - .L_3)
	.align		4
.L_3:
        /*0004*/ 	.word	index@(gluon_tcgen05)
        /*0008*/ 	.word	0x00000027


	//----- nvinfo : EIATTR_FRAME_SIZE
	.align		4
.L_4:
        /*000c*/ 	.byte	0x04, 0x11
        /*000e*/ 	.short	(.L_6 - .L_5)
	.align		4
.L_5:
        /*0010*/ 	.word	index@($__internal_2_$__cuda_sm10x_tcgen05_guardrail_trap_unallocated_columns_being_dealloced)
        /*0014*/ 	.word	0x00000000


	//----- nvinfo : EIATTR_FRAME_SIZE
	.align		4
.L_6:
        /*0018*/ 	.byte	0x04, 0x11
        /*001a*/ 	.short	(.L_8 - .L_7)
	.align		4
.L_7:
        /*001c*/ 	.word	index@($__internal_1_$__cuda_sm10x_tcgen05_guardrail_trap_phase_invalid_during_alloc)
        /*0020*/ 	.word	0x00000000


	//----- nvinfo : EIATTR_FRAME_SIZE
	.align		4
.L_8:
        /*0024*/ 	.byte	0x04, 0x11
        /*0026*/ 	.short	(.L_10 - .L_9)
	.align		4
.L_9:
        /*0028*/ 	.word	index@($__internal_0_$__cuda_sm10x_tcgen05_guardrail_trap_col_being_dealloced_not_returned_by_alloc)
        /*002c*/ 	.word	0x00000000


	//----- nvinfo : EIATTR_FRAME_SIZE
	.align		4
.L_10:
        /*0030*/ 	.byte	0x04, 0x11
        /*0032*/ 	.short	(.L_12 - .L_11)
	.align		4
.L_11:
        /*0034*/ 	.word	index@(gluon_tcgen05)
        /*0038*/ 	.word	0x00000000


	//----- nvinfo : EIATTR_MIN_STACK_SIZE
	.align		4
.L_12:
        /*003c*/ 	.byte	0x04, 0x12
        /*003e*/ 	.short	(.L_14 - .L_13)
	.align		4
.L_13:
        /*0040*/ 	.word	index@(gluon_tcgen05)
        /*0044*/ 	.word	0x00000000
.L_14:


//--------------------- .nv.info.gluon_tcgen05    --------------------------
	.section	.nv.info.gluon_tcgen05,"",@"SHT_CUDA_INFO"
	.sectionflags	@""
	.align	4


	//----- nvinfo : EIATTR_CUDA_API_VERSION
	.align		4
        /*0000*/ 	.byte	0x04, 0x37
        /*0002*/ 	.short	(.L_16 - .L_15)
.L_15:
        /*0004*/ 	.word	0x00000081


	//----- nvinfo : EIATTR_KPARAM_INFO
	.align		4
.L_16:
        /*0008*/ 	.byte	0x04, 0x17
        /*000a*/ 	.short	(.L_18 - .L_17)
.L_17:
        /*000c*/ 	.word	0x00000000
        /*0010*/ 	.short	0x000a
        /*0012*/ 	.short	0x0048
        /*0014*/ 	.byte	0x00, 0xf4, 0x21, 0x00


	//----- nvinfo : EIATTR_KPARAM_INFO
	.align		4
.L_18:
        /*0018*/ 	.byte	0x04, 0x17
        /*001a*/ 	.short	(.L_20 - .L_19)
.L_19:
        /*001c*/ 	.word	0x00000000
        /*0020*/ 	.short	0x0009
        /*0022*/ 	.short	0x0040
        /*0024*/ 	.byte	0x00, 0xf4, 0x21, 0x00


	//----- nvinfo : EIATTR_KPARAM_INFO
	.align		4
.L_20:
        /*0028*/ 	.byte	0x04, 0x17
        /*002a*/ 	.short	(.L_22 - .L_21)
.L_21:
        /*002c*/ 	.word	0x00000000
        /*0030*/ 	.short	0x0008
        /*0032*/ 	.short	0x0038
        /*0034*/ 	.byte	0x00, 0xf0, 0x21, 0x00


	//----- nvinfo : EIATTR_KPARAM_INFO
	.align		4
.L_22:
        /*0038*/ 	.byte	0x04, 0x17
        /*003a*/ 	.short	(.L_24 - .L_23)
.L_23:
        /*003c*/ 	.word	0x00000000
        /*0040*/ 	.short	0x0007
        /*0042*/ 	.short	0x0030
        /*0044*/ 	.byte	0x00, 0xf0, 0x21, 0x00


	//----- nvinfo : EIATTR_KPARAM_INFO
	.align		4
.L_24:
        /*0048*/ 	.byte	0x04, 0x17
        /*004a*/ 	.short	(.L_26 - .L_25)
.L_25:
        /*004c*/ 	.word	0x00000000
        /*0050*/ 	.short	0x0006
        /*0052*/ 	.short	0x0028
        /*0054*/ 	.byte	0x00, 0xf0, 0x21, 0x00


	//----- nvinfo : EIATTR_KPARAM_INFO
	.align		4
.L_26:
        /*0058*/ 	.byte	0x04, 0x17
        /*005a*/ 	.short	(.L_28 - .L_27)
.L_27:
        /*005c*/ 	.word	0x00000000
        /*0060*/ 	.short	0x0005
        /*0062*/ 	.short	0x0020
        /*0064*/ 	.byte	0x00, 0xf0, 0x11, 0x00


	//----- nvinfo : EIATTR_KPARAM_INFO
	.align		4
.L_28:
        /*0068*/ 	.byte	0x04, 0x17
        /*006a*/ 	.short	(.L_30 - .L_29)
.L_29:
        /*006c*/ 	.word	0x00000000
        /*0070*/ 	.short	0x0004
        /*0072*/ 	.short	0x001c
        /*0074*/ 	.byte	0x00, 0xf0, 0x11, 0x00


	//----- nvinfo : EIATTR_KPARAM_INFO
	.align		4
.L_30:
        /*0078*/ 	.byte	0x04, 0x17
        /*007a*/ 	.short	(.L_32 - .L_31)
.L_31:
        /*007c*/ 	.word	0x00000000
        /*0080*/ 	.short	0x0003
        /*0082*/ 	.short	0x0018
        /*0084*/ 	.byte	0x00, 0xf0, 0x11, 0x00


	//----- nvinfo : EIATTR_KPARAM_INFO
	.align		4
.L_32:
        /*0088*/ 	.byte	0x04, 0x17
        /*008a*/ 	.short	(.L_34 - .L_33)
.L_33:
        /*008c*/ 	.word	0x00000000
        /*0090*/ 	.short	0x0002
        /*0092*/ 	.short	0x0010
        /*0094*/ 	.byte	0x00, 0xf4, 0x21, 0x00


	//----- nvinfo : EIATTR_KPARAM_INFO
	.align		4
.L_34:
        /*0098*/ 	.byte	0x04, 0x17
        /*009a*/ 	.short	(.L_36 - .L_35)
.L_35:
        /*009c*/ 	.word	0x00000000
        /*00a0*/ 	.short	0x0001
        /*00a2*/ 	.short	0x0008
        /*00a4*/ 	.byte	0x00, 0xf4, 0x21, 0x00


	//----- nvinfo : EIATTR_KPARAM_INFO
	.align		4
.L_36:
        /*00a8*/ 	.byte	0x04, 0x17
        /*00aa*/ 	.short	(.L_38 - .L_37)
.L_37:
        /*00ac*/ 	.word	0x00000000
        /*00b0*/ 	.short	0x0000
        /*00b2*/ 	.short	0x0000
        /*00b4*/ 	.byte	0x00, 0xf4, 0x21, 0x00


	//----- nvinfo : EIATTR_AT_ENTRY_FRAGMENTS
	.align		4
.L_38:
        /*00b8*/ 	.byte	0x04, 0x4f
        /*00ba*/ 	.short	(.L_40 - .L_39)


	//   ....[0]....
.L_39:
        /*00bc*/ 	.word	0x00000004


	//----- nvinfo : EIATTR_RESERVED_SMEM_USED
	.align		4
.L_40:
        /*00c0*/ 	.byte	0x01, 0x41
	.zero		2


	//----- nvinfo : EIATTR_SPARSE_MMA_MASK
	.align		4
        /*00c4*/ 	.byte	0x03, 0x50
        /*00c6*/ 	.short	0x0000


	//----- nvinfo : EIATTR_TCGEN05_1CTA_USED
	.align		4
        /*00c8*/ 	.byte	0x01, 0x51
	.zero		2


	//----- nvinfo : EIATTR_MAXREG_COUNT
	.align		4
        /*00cc*/ 	.byte	0x03, 0x1b
        /*00ce*/ 	.short	0x00ff


	//----- nvinfo : EIATTR_NUM_BARRIERS
	.align		4
        /*00d0*/ 	.byte	0x02, 0x4c
        /*00d2*/ 	.byte	0x01
	.zero		1


	//----- nvinfo : EIATTR_INT_WARP_WIDE_INSTR_OFFSETS
	.align		4
        /*00d4*/ 	.byte	0x04, 0x31
        /*00d6*/ 	.short	(.L_42 - .L_41)


	//   ....[0]....
.L_41:
        /*00d8*/ 	.word	0x00001730


	//   ....[1]....
        /*00dc*/ 	.word	0x00001750


	//   ....[2]....
        /*00e0*/ 	.word	0x000017d0


	//   ....[3]....
        /*00e4*/ 	.word	0x000018e0


	//   ....[4]....
        /*00e8*/ 	.word	0x000018f0


	//   ....[5]....
        /*00ec*/ 	.word	0x00001910


	//   ....[6]....
        /*00f0*/ 	.word	0x00001980


	//   ....[7]....
        /*00f4*/ 	.word	0x00001c10


	//   ....[8]....
        /*00f8*/ 	.word	0x00001c20


	//   ....[9]....
        /*00fc*/ 	.word	0x00001d70


	//   ....[10]....
        /*0100*/ 	.word	0x00001d80


	//   ....[11]....
        /*0104*/ 	.word	0x00001dc0


	//   ....[12]....
        /*0108*/ 	.word	0x00001e00


	//   ....[13]....
        /*010c*/ 	.word	0x00001fa0


	//   ....[14]....
        /*0110*/ 	.word	0x00001fb0


	//   ....[15]....
        /*0114*/ 	.word	0x00002230


	//   ....[16]....
        /*0118*/ 	.word	0x00002240


	//   ....[17]....
        /*011c*/ 	.word	0x000025b0


	//   ....[18]....
        /*0120*/ 	.word	0x00002600


	//----- nvinfo : EIATTR_COOP_GROUP_MASK_REGIDS
	.align		4
.L_42:
        /*0124*/ 	.byte	0x04, 0x29
        /*0126*/ 	.short	(.L_44 - .L_43)


	//   ....[0]....
.L_43:
        /*0128*/ 	.word	0xffffffff


	//   ....[1]....
        /*012c*/ 	.word	0xffffffff


	//   ....[2]....
        /*0130*/ 	.word	0xffffffff


	//   ....[3]....
        /*0134*/ 	.word	0xffffffff


	//   ....[4]....
        /*0138*/ 	.word	0xffffffff


	//   ....[5]....
        /*013c*/ 	.word	0xffffffff


	//   ....[6]....
        /*0140*/ 	.word	0xffffffff


	//   ....[7]....
        /*0144*/ 	.word	0xffffffff


	//   ....[8]....
        /*0148*/ 	.word	0xffffffff


	//   ....[9]....
        /*014c*/ 	.word	0xffffffff


	//----- nvinfo : EIATTR_COOP_GROUP_INSTR_OFFSETS
	.align		4
.L_44:
        /*0150*/ 	.byte	0x04, 0x28
        /*0152*/ 	.short	(.L_46 - .L_45)


	//   ....[0]....
.L_45:
        /*0154*/ 	.word	0x00000050


	//   ....[1]....
        /*0158*/ 	.word	0x00000310


	//   ....[2]....
        /*015c*/ 	.word	0x00000500


	//   ....[3]....
        /*0160*/ 	.word	0x000009c0


	//   ....[4]....
        /*0164*/ 	.word	0x00000b00


	//   ....[5]....
        /*0168*/ 	.word	0x00000fb0


	//   ....[6]....
        /*016c*/ 	.word	0x000010f0


	//   ....[7]....
        /*0170*/ 	.word	0x000015e0


	//   ....[8]....
        /*0174*/ 	.word	0x00002440


	//   ....[9]....
        /*0178*/ 	.word	0x000026b0


	//----- nvinfo : EIATTR_VRC_CTA_INIT_COUNT
	.align		4
.L_46:
        /*017c*/ 	.byte	0x02, 0x4a
        /*017e*/ 	.byte	0x80
	.zero		1


	//----- nvinfo : EIATTR_MBARRIER_INSTR_OFFSETS
	.align		4
        /*0180*/ 	.byte	0x04, 0x39
        /*0182*/ 	.short	(.L_48 - .L_47)


	//   ....[0]....
.L_47:
        /*0184*/ 	.word	0x000017f0
        /*0188*/ 	.word	0x000000ff
        /*018c*/ 	.word	0x00006000
        /*0190*/ 	.short	0x0100
        /*0192*/ 	.byte	0x0a
	.zero		1


	//   ....[1]....
        /*0194*/ 	.word	0x00001800
        /*0198*/ 	.word	0x000000ff
        /*019c*/ 	.word	0x00006010
        /*01a0*/ 	.short	0x0100
        /*01a2*/ 	.byte	0x0a
	.zero		1


	//   ....[2]....
        /*01a4*/ 	.word	0x00001ad0
        /*01a8*/ 	.word	0x000000ff
        /*01ac*/ 	.word	0x00006000
        /*01b0*/ 	.short	0x010a
        /*01b2*/ 	.byte	0x0a
	.zero		1


	//   ....[3]....
        /*01b4*/ 	.word	0x00001c70
        /*01b8*/ 	.word	0x000000ff
        /*01bc*/ 	.word	0x00006010
        /*01c0*/ 	.short	0x010a
        /*01c2*/ 	.byte	0x0a
	.zero		1


	//   ....[4]....
        /*01c4*/ 	.word	0x00001e80
        /*01c8*/ 	.word	0x000000ff
        /*01cc*/ 	.word	0x00006000
        /*01d0*/ 	.short	0x010a
        /*01d2*/ 	.byte	0x0a
	.zero		1


	//   ....[5]....
        /*01d4*/ 	.word	0x00001ff0
        /*01d8*/ 	.word	0x000000ff
        /*01dc*/ 	.word	0x00006010
        /*01e0*/ 	.short	0x010a
        /*01e2*/ 	.byte	0x0a
	.zero		1


	//   ....[6]....
        /*01e4*/ 	.word	0x00002090
        /*01e8*/ 	.word	0x000000ff
        /*01ec*/ 	.word	0x00006000
        /*01f0*/ 	.short	0x0108
        /*01f2*/ 	.byte	0x0a
	.zero		1


	//   ....[7]....
        /*01f4*/ 	.word	0x000020a0
        /*01f8*/ 	.word	0x000000ff
        /*01fc*/ 	.word	0x00006010
        /*0200*/ 	.short	0x0108
        /*0202*/ 	.byte	0x0a
	.zero		1


	//   ....[8]....
        /*0204*/ 	.word	0x000026d0
        /*0208*/ 	.word	0x000000ff
        /*020c*/ 	.word	0x00006000
        /*0210*/ 	.short	0x010a
        /*0212*/ 	.byte	0x0a
	.zero		1


	//   ....[9]....
        /*0214*/ 	.word	0x00002700
        /*0218*/ 	.word	0x000000ff
        /*021c*/ 	.word	0x00006010
        /*0220*/ 	.short	0x010a
        /*0222*/ 	.byte	0x0a
	.zero		1


	//   ....[10]....
        /*0224*/ 	.word	0x00002730
        /*0228*/ 	.word	0x000000ff
        /*022c*/ 	.word	0x00006000
        /*0230*/ 	.short	0x010a
        /*0232*/ 	.byte	0x0a
	.zero		1


	//   ....[11]....
        /*0234*/ 	.word	0x00002760
        /*0238*/ 	.word	0x000000ff
        /*023c*/ 	.word	0x00006010
        /*0240*/ 	.short	0x010a
        /*0242*/ 	.byte	0x0a
	.zero		1


	//----- nvinfo : EIATTR_NUM_MBARRIERS
	.align		4
.L_48:
        /*0244*/ 	.byte	0x03, 0x38
        /*0246*/ 	.short	0x0002


	//----- nvinfo : EIATTR_EXIT_INSTR_OFFSETS
	.align		4
        /*0248*/ 	.byte	0x04, 0x1c
        /*024a*/ 	.short	(.L_50 - .L_49)


	//   ....[0]....
.L_49:
        /*024c*/ 	.word	0x000026c0


	//----- nvinfo : EIATTR_REQNTID
	.align		4
.L_50:
        /*0250*/ 	.byte	0x04, 0x10
        /*0252*/ 	.short	(.L_52 - .L_51)
.L_51:
        /*0254*/ 	.word	0x00000100
        /*0258*/ 	.word	0x00000001
        /*025c*/ 	.word	0x00000001


	//----- nvinfo : EIATTR_CRS_STACK_SIZE
	.align		4
.L_52:
        /*0260*/ 	.byte	0x04, 0x1e
        /*0262*/ 	.short	(.L_54 - .L_53)
.L_53:
        /*0264*/ 	.word	0x00000000


	//----- nvinfo : EIATTR_CBANK_PARAM_SIZE
	.align		4
.L_54:
        /*0268*/ 	.byte	0x03, 0x19
        /*026a*/ 	.short	0x0050


	//----- nvinfo : EIATTR_PARAM_CBANK
	.align		4
        /*026c*/ 	.byte	0x04, 0x0a
        /*026e*/ 	.short	(.L_56 - .L_55)
	.align		4
.L_55:
        /*0270*/ 	.word	index@(.nv.constant0.gluon_tcgen05)
        /*0274*/ 	.short	0x0380
        /*0276*/ 	.short	0x0050


	//----- nvinfo : EIATTR_SW_WAR
	.align		4
.L_56:
        /*0278*/ 	.byte	0x04, 0x36
        /*027a*/ 	.short	(.L_58 - .L_57)
.L_57:
        /*027c*/ 	.word	0x00000008
.L_58:


//--------------------- .nv.compat                --------------------------
	.section	.nv.compat,"",@"SHT_CUDA_COMPAT_INFO"
	.align	4
        /*0000*/ 	.byte	0x02, 0x02, 0x02, 0x00, 0x02, 0x05, 0x05, 0x00, 0x02, 0x03, 0x03, 0x00, 0x02, 0x06, 0x01, 0x00


//--------------------- .nv.callgraph             --------------------------
	.section	.nv.callgraph,"",@"SHT_CUDA_CALLGRAPH"
	.align	4
	.sectionentsize	8
	.align		4
        /*0000*/ 	.word	0x00000000
	.align		4
        /*0004*/ 	.word	0xffffffff
	.align		4
        /*0008*/ 	.word	0x00000000
	.align		4
        /*000c*/ 	.word	0xfffffffe
	.align		4
        /*0010*/ 	.word	0x00000000
	.align		4
        /*0014*/ 	.word	0xfffffffd
	.align		4
        /*0018*/ 	.word	0x00000000
	.align		4
        /*001c*/ 	.word	0xfffffffc


//--------------------- .text.gluon_tcgen05       --------------------------
	.section	.text.gluon_tcgen05,"ax",@progbits
	.align	128
        .global         gluon_tcgen05
        .type           gluon_tcgen05,@function
        .size           gluon_tcgen05,(.L_x_73 - gluon_tcgen05)
        .other          gluon_tcgen05,@"STO_CUDA_ENTRY STV_DEFAULT"
gluon_tcgen05:
.text.gluon_tcgen05:
[----:B------:R-:W1:Y:S01]  /*0000*/  LDC R1, c[0x0][0x37c] ;  /* 0x0000df00ff017b82 */ /* 0x000e620000000800 */
[----:B------:R-:W2:Y:S02]  /*0010*/  S2R R0, SR_TID.X ;  /* 0x0000000000007919 */ /* 0x000ea40000002100 */
[----:B--2---:R-:W-:-:S13]  /*0020*/  ISETP.GE.U32.AND P2, PT, R0, 0x20, PT ;  /* 0x000000200000780c */ /* 0x004fda0003f46070 */
[----:B------:R-:W-:Y:S05]  /*0030*/  @P2 BRA `(.L_x_0) ;  /* 0x0000000000b82947 */ /* 0x000fea0003800000 */
[----:B------:R-:W2:Y:S01]  /*0040*/  S2UR UR6, SR_CgaCtaId ;  /* 0x00000000000679c3 */ /* 0x000ea20000008800 */
[----:B------:R-:W-:Y:S01]  /*0050*/  NOP ;  /* 0x0000000000007918 */ /* 0x000fe20000000000 */
[----:B------:R-:W-:Y:S02]  /*0060*/  UMOV UR4, 0x40 ;  /* 0x0000004000047882 */ /* 0x000fe40000000000 */
[----:B--2---:R-:W-:-:S09]  /*0070*/  ULEA UR4, UR6, UR4, 0x18 ;  /* 0x0000000406047291 */ /* 0x004fd2000f8ec0ff */
[----:B------:R-:W2:Y:S01]  /*0080*/  LDS.U8 R2, [UR4] ;  /* 0x00000004ff027984 */ /* 0x000ea20008000000 */
[----:B------:R-:W-:Y:S02]  /*0090*/  UMOV UR4, 0x400 ;  /* 0x0000040000047882 */ /* 0x000fe40000000000 */
[----:B------:R-:W-:Y:S01]  /*00a0*/  ULEA UR4, UR6, UR4, 0x18 ;  /* 0x0000000406047291 */ /* 0x000fe2000f8ec0ff */
[----:B--2---:R-:W-:-:S13]  /*00b0*/  ISETP.NE.AND P0, PT, R2, RZ, PT ;  /* 0x000000ff0200720c */ /* 0x004fda0003f05270 */
[----:B------:R-:W-:Y:S05]  /*00c0*/  @P0 BRA `(.L_x_1) ;  /* 0x00000000007c0947 */ /* 0x000fea0003800000 */
[----:B------:R-:W-:-:S13]  /*00d0*/  ELECT P0, URZ, PT ;  /* 0x0000000000ff782f */ /* 0x000fda0003800000 */
[----:B------:R-:W-:Y:S05]  /*00e0*/  @!P0 BRA `(.L_x_2) ;  /* 0x0000000000848947 */ /* 0x000fea0003800000 */
[----:B------:R-:W-:Y:S01]  /*00f0*/  UMOV UR5, 0x4 ;  /* 0x0000000400057882 */ /* 0x000fe20000000000 */
[----:B------:R-:W-:Y:S02]  /*0100*/  IMAD.MOV.U32 R5, RZ, RZ, 0x1 ;  /* 0x00000001ff057424 */ /* 0x000fe400078e00ff */
[----:B------:R-:W-:Y:S02]  /*0110*/  IMAD.MOV.U32 R3, RZ, RZ, 0xf ;  /* 0x0000000fff037424 */ /* 0x000fe400078e00ff */
[----:B------:R-:W-:Y:S04]  /*0120*/  DEPBAR.LE SB2, 0x36 ;  /* 0x0000ad800000791a */ /* 0x000fe80000000000 */
[----:B------:R-:W2:Y:S02]  /*0130*/  UTCATOMSWS.FIND_AND_SET.ALIGN UP0, UR5, UR5 ;  /* 0x00000005000575e3 */ /* 0x000ea40008000800 */
[----:B--2---:R-:W-:-:S04]  /*0140*/  PLOP3.LUT P0, PT, PT, PT, UP0, 0x80, 0x8 ;  /* 0x000000000008781c */ /* 0x004fc80003f0f008 */
[----:B------:R-:W-:-:S04]  /*0150*/  SEL R2, RZ, 0xffffffff, !P0 ;  /* 0xffffffffff027807 */ /* 0x000fc80004000000 */
[----:B------:R-:W-:Y:S01]  /*0160*/  ISETP.NE.AND P0, PT, R2, RZ, PT ;  /* 0x000000ff0200720c */ /* 0x000fe20003f05270 */
[----:B------:R-:W-:-:S12]  /*0170*/  IMAD.U32 R2, RZ, RZ, UR5 ;  /* 0x00000005ff027e24 */ /* 0x000fd8000f8e00ff */
[----:B------:R-:W-:Y:S05]  /*0180*/  @P0 BRA `(.L_x_3) ;  /* 0x0000000000240947 */ /* 0x000fea0003800000 */
.L_x_4:
[----:B------:R-:W-:Y:S05]  /*0190*/  NANOSLEEP 0x64 ;  /* 0x000000640000795d */ /* 0x000fea0003800000 */
[----:B------:R-:W-:-:S05]  /*01a0*/  UMOV UR5, 0x4 ;  /* 0x0000000400057882 */ /* 0x000fca0000000000 */
[----:B------:R-:W-:Y:S04]  /*01b0*/  DEPBAR.LE SB2, 0x36 ;  /* 0x0000ad800000791a */ /* 0x000fe80000000000 */
[----:B------:R-:W2:Y:S02]  /*01c0*/  UTCATOMSWS.FIND_AND_SET.ALIGN UP0, UR5, UR5 ;  /* 0x00000005000575e3 */ /* 0x000ea40008000800 */
[----:B--2---:R-:W-:-:S04]  /*01d0*/  PLOP3.LUT P0, PT, PT, PT, UP0, 0x80, 0x8 ;  /* 0x000000000008781c */ /* 0x004fc80003f0f008 */
[----:B------:R-:W-:-:S04]  /*01e0*/  SEL R2, RZ, 0xffffffff, !P0 ;  /* 0xffffffffff027807 */ /* 0x000fc80004000000 */
[----:B------:R-:W-:Y:S01]  /*01f0*/  ISETP.NE.AND P0, PT, R2, RZ, PT ;  /* 0x000000ff0200720c */ /* 0x000fe20003f05270 */
[----:B------:R-:W-:-:S12]  /*0200*/  IMAD.U32 R2, RZ, RZ, UR5 ;  /* 0x00000005ff027e24 */ /* 0x000fd8000f8e00ff */
[----:B------:R-:W-:Y:S05]  /*0210*/  @!P0 BRA `(.L_x_4) ;  /* 0xfffffffc00dc8947 */ /* 0x000fea000383ffff */
.L_x_3:
[C---:B------:R-:W-:Y:S01]  /*0220*/  VIADD R4, R2.reuse, 0x10 ;  /* 0x0000001002047836 */ /* 0x040fe20000000000 */
[----:B------:R-:W-:Y:S01]  /*0230*/  UMOV UR5, 0x50 ;  /* 0x0000005000057882 */ /* 0x000fe20000000000 */
[----:B------:R-:W-:Y:S01]  /*0240*/  SHF.L.U32 R3, R3, R2, RZ ;  /* 0x0000000203037219 */ /* 0x000fe200000006ff */
[----:B------:R-:W-:Y:S01]  /*0250*/  ULEA UR5, UR6, UR5, 0x18 ;  /* 0x0000000506057291 */ /* 0x000fe2000f8ec0ff */
[----:B------:R-:W-:Y:S01]  /*0260*/  IMAD.SHL.U32 R2, R2, 0x20, RZ ;  /* 0x0000002002027824 */ /* 0x000fe200078e00ff */
[----:B------:R-:W-:-:S04]  /*0270*/  SHF.L.U32 R4, R5, R4, RZ ;  /* 0x0000000405047219 */ /* 0x000fc800000006ff */
[----:B------:R-:W-:-:S05]  /*0280*/  LOP3.LUT R3, R4, R3, RZ, 0xfc, !PT ;  /* 0x0000000304037212 */ /* 0x000fca00078efcff */
[----:B------:R2:W-:Y:S04]  /*0290*/  ATOMS.OR RZ, [UR5], R3 ;  /* 0x00000003ffff798c */ /* 0x0005e8000b000005 */
[----:B------:R2:W-:Y:S01]  /*02a0*/  STS [UR4], R2 ;  /* 0x00000002ff007988 */ /* 0x0005e20008000804 */
[----:B------:R-:W-:Y:S05]  /*02b0*/  BRA `(.L_x_2) ;  /* 0x0000000000107947 */ /* 0x000fea0003800000 */
.L_x_1:
[----:B------:R-:W-:Y:S01]  /*02c0*/  IMAD.MOV.U32 R3, RZ, RZ, -0x1 ;  /* 0xffffffffff037424 */ /* 0x000fe200078e00ff */
[----:B------:R-:W-:-:S04]  /*02d0*/  MOV R2, 0x300 ;  /* 0x0000030000027802 */ /* 0x000fc80000000f00 */
[----:B------:R2:W-:Y:S03]  /*02e0*/  STS [UR4], R3 ;  /* 0x00000003ff007988 */ /* 0x0005e60008000804 */
[----:B-12---:R-:W-:Y:S05]  /*02f0*/  CALL.REL.NOINC `($__internal_1_$__cuda_sm10x_tcgen05_guardrail_trap_phase_invalid_during_alloc) ;  /* 0x0000002400307944 */ /* 0x006fea0003c00000 */
.L_x_2:
[----:B------:R-:W-:Y:S05]  /*0300*/  WARPSYNC.ALL ;  /* 0x0000000000007948 */ /* 0x000fea0003800000 */
[----:B------:R-:W-:Y:S01]  /*0310*/  NOP ;  /* 0x0000000000007918 */ /* 0x000fe20000000000 */
.L_x_0:
[----:B------:R-:W3:Y:S08]  /*0320*/  S2UR UR4, SR_CgaCtaId ;  /* 0x00000000000479c3 */ /* 0x000ef00000008800 */
[----:B------:R-:W-:Y:S01]  /*0330*/  BAR.SYNC.DEFER_BLOCKING 0x0 ;  /* 0x0000000000007b1d */ /* 0x000fe20000010000 */
[----:B------:R-:W-:-:S05]  /*0340*/  LOP3.LUT R36, R0, 0xff, RZ, 0xc0, !PT ;  /* 0x000000ff00247812 */ /* 0x000fca00078ec0ff */
[----:B------:R-:W-:Y:S02]  /*0350*/  UMOV UR10, 0x400 ;  /* 0x00000400000a7882 */ /* 0x000fe40000000000 */
[----:B--2---:R-:W2:Y:S08]  /*0360*/  LDC R3, c[0x0][0x398] ;  /* 0x0000e600ff037b82 */ /* 0x004eb00000000800 */
[----:B------:R-:W4:Y:S01]  /*0370*/  LDC R7, c[0x0][0x3a0] ;  /* 0x0000e800ff077b82 */ /* 0x000f220000000800 */
[----:B---3--:R-:W-:-:S07]  /*0380*/  ULEA UR10, UR4, UR10, 0x18 ;  /* 0x0000000a040a7291 */ /* 0x008fce000f8ec0ff */
[----:B------:R-:W3:Y:S02]  /*0390*/  S2UR UR14, SR_CTAID.Y ;  /* 0x00000000000e79c3 */ /* 0x000ee40000002600 */
[----:B------:R-:W5:Y:S06]  /*03a0*/  LDS R4, [UR10] ;  /* 0x0000000aff047984 */ /* 0x000f6c0008000800 */
[----:B------:R-:W-:Y:S06]  /*03b0*/  BAR.SYNC.DEFER_BLOCKING 0x0 ;  /* 0x0000000000007b1d */ /* 0x000fec0000010000 */
[----:B------:R-:W-:Y:S05]  /*03c0*/  @P2 BRA `(.L_x_5) ;  /* 0x0000000000182947 */ /* 0x000fea0003800000 */
[----:B------:R-:W-:Y:S01]  /*03d0*/  ELECT P0, URZ, PT ;  /* 0x0000000000ff782f */ /* 0x000fe20003800000 */
[----:B------:R-:W-:Y:S01]  /*03e0*/  IMAD.MOV.U32 R2, RZ, RZ, 0x1 ;  /* 0x00000001ff027424 */ /* 0x000fe200078e00ff */
[----:B------:R-:W-:Y:S01]  /*03f0*/  UMOV UR5, 0x40 ;  /* 0x0000004000057882 */ /* 0x000fe20000000000 */
[----:B------:R-:W-:Y:S01]  /*0400*/  UVIRTCOUNT.DEALLOC.SMPOOL 0x80 ;  /* 0x000000800000784c */ /* 0x000fe20000000000 */
[----:B------:R-:W-:-:S09]  /*0410*/  ULEA UR5, UR4, UR5, 0x18 ;  /* 0x0000000504057291 */ /* 0x000fd2000f8ec0ff */
[----:B------:R5:W-:Y:S03]  /*0420*/  @P0 STS.U8 [UR5], R2 ;  /* 0x00000002ff000988 */ /* 0x000be60008000005 */
.L_x_5:
[----:B------:R-:W5:Y:S01]  /*0430*/  S2UR UR4, SR_CTAID.Z ;  /* 0x00000000000479c3 */ /* 0x000f620000002700 */
[----:B------:R-:W4:Y:S01]  /*0440*/  LDCU UR5, c[0x0][0x370] ;  /* 0x00006e00ff0577ac */ /* 0x000f220008000800 */
[C---:B------:R-:W-:Y:S01]  /*0450*/  ISETP.GE.U32.AND P0, PT, R36.reuse, 0x20, PT ;  /* 0x000000202400780c */ /* 0x040fe20003f06070 */
[----:B--2--5:R-:W-:Y:S01]  /*0460*/  VIADD R2, R3, 0xffffffff ;  /* 0xffffffff03027836 */ /* 0x024fe20000000000 */
[C---:B------:R-:W-:Y:S01]  /*0470*/  ISETP.NE.U32.AND P3, PT, R36.reuse, RZ, PT ;  /* 0x000000ff2400720c */ /* 0x040fe20003f65070 */
[----:B------:R-:W2:Y:S01]  /*0480*/  LDCU UR6, c[0x0][0x374] ;  /* 0x00006e80ff0677ac */ /* 0x000ea20008000800 */
[----:B------:R-:W-:Y:S01]  /*0490*/  LEA R10, R36, UR10, 0x2 ;  /* 0x0000000a240a7c11 */ /* 0x000fe2000f8e10ff */
[----:B----4-:R-:W-:Y:S01]  /*04a0*/  VIADD R11, R7, 0xffffffff ;  /* 0xffffffff070b7836 */ /* 0x010fe20000000000 */
[----:B------:R-:W4:Y:S01]  /*04b0*/  S2UR UR27, SR_CTAID.X ;  /* 0x00000000001b79c3 */ /* 0x000f220000002500 */
[----:B------:R-:W5:Y:S01]  /*04c0*/  LDCU.64 UR12, c[0x0][0x3c0] ;  /* 0x00007800ff0c77ac */ /* 0x000f620008000a00 */
[----:B------:R-:W-:Y:S01]  /*04d0*/  R2UR UR32, R4 ;  /* 0x00000000042072ca */ /* 0x000fe200000e0000 */
[----:B------:R-:W-:Y:S04]  /*04e0*/  BSSY.RECONVERGENT B0, `(.L_x_6) ;  /* 0x0000011000007945 */ /* 0x000fe80003800200 */
[----:B------:R3:W-:Y:S01]  /*04f0*/  @!P0 STS [R10], RZ ;  /* 0x000000ff0a008388 */ /* 0x0007e20000000800 */
[----:B------:R-:W-:-:S03]  /*0500*/  NOP ;  /* 0x0000000000007918 */ /* 0x000fc60000000000 */
[----:B------:R3:W-:Y:S02]  /*0510*/  @!P3 STS [UR10+0x24], R2 ;  /* 0x00002402ff00b988 */ /* 0x0007e4000800080a */
[----:B--23--:R-:W-:Y:S02]  /*0520*/  UIMAD UR4, UR4, UR6, UR14 ;  /* 0x00000006040472a4 */ /* 0x00cfe4000f8e020e */
[----:B------:R2:W-:Y:S02]  /*0530*/  @!P3 STS [UR10+0x20], R11 ;  /* 0x0000200bff00b988 */ /* 0x0005e4000800080a */
[----:B----4-:R-:W-:-:S04]  /*0540*/  UIMAD UR4, UR4, UR5, UR27 ;  /* 0x00000005040472a4 */ /* 0x010fc8000f8e021b */
[----:B------:R-:W-:-:S04]  /*0550*/  UIMAD UR4, UR4, 0x180, URZ ;  /* 0x00000180040478a4 */ /* 0x000fc8000f8e02ff */
[----:B-----5:R-:W-:-:S04]  /*0560*/  UIADD3 UR8, UP0, UPT, UR4, UR12, URZ ;  /* 0x0000000c04087290 */ /* 0x020fc8000ff1e0ff */
[----:B------:R-:W-:Y:S01]  /*0570*/  ULEA.HI.X.SX32 UR9, UR4, UR13, 0x1, UP0 ;  /* 0x0000000d04097291 */ /* 0x000fe200080f0eff */
[----:B--2---:R-:W-:Y:S11]  /*0580*/  @P3 BRA `(.L_x_7) ;  /* 0x0000000000183947 */ /* 0x004ff60003800000 */
[----:B------:R-:W2:Y:S01]  /*0590*/  LDS R3, [UR10+0x8] ;  /* 0x0000080aff037984 */ /* 0x000ea20008000800 */
[----:B------:R-:W3:Y:S01]  /*05a0*/  LDC.64 R8, c[0x0][0x380] ;  /* 0x0000e000ff087b82 */ /* 0x000ee20000000a00 */
[----:B------:R-:W-:Y:S02]  /*05b0*/  IMAD.MOV.U32 R4, RZ, RZ, 0x70 ;  /* 0x00000070ff047424 */ /* 0x000fe400078e00ff */
[----:B---3--:R3:W-:Y:S03]  /*05c0*/  STS.64 [UR10], R8 ;  /* 0x00000008ff007988 */ /* 0x0087e60008000a0a */
[----:B--2---:R-:W-:-:S05]  /*05d0*/  LOP3.LUT R3, R3, 0x10, R4, 0xd8, !PT ;  /* 0x0000001003037812 */ /* 0x004fca00078ed804 */
[----:B------:R3:W-:Y:S02]  /*05e0*/  STS [UR10+0x8], R3 ;  /* 0x00000803ff007988 */ /* 0x0007e4000800080a */
.L_x_7:
[----:B------:R-:W-:Y:S05]  /*05f0*/  BSYNC.RECONVERGENT B0 ;  /* 0x0000000000007941 */ /* 0x000fea0003800200 */
.L_x_6:
[----:B------:R-:W-:Y:S04]  /*0600*/  BSSY.RECONVERGENT B0, `(.L_x_8) ;  /* 0x000000a000007945 */ /* 0x000fe80003800200 */
[----:B------:R-:W-:Y:S05]  /*0610*/  @P3 BRA `(.L_x_9) ;  /* 0x0000000000203947 */ /* 0x000fea0003800000 */
[----:B---3--:R-:W2:Y:S01]  /*0620*/  LDS R3, [UR10+0x34] ;  /* 0x0000340aff037984 */ /* 0x008ea20008000800 */
[----:B------:R-:W-:Y:S02]  /*0630*/  IMAD.MOV.U32 R4, RZ, RZ, 0x3f000000 ;  /* 0x3f000000ff047424 */ /* 0x000fe400078e00ff */
[----:B------:R-:W-:Y:S01]  /*0640*/  @!P3 IMAD.MOV.U32 R5, RZ, RZ, 0x3f ;  /* 0x0000003fff05b424 */ /* 0x000fe200078e00ff */
[----:B------:R-:W3:Y:S02]  /*0650*/  @!P3 LDS R6, [UR10+0x38] ;  /* 0x0000380aff06b984 */ /* 0x000ee40008000800 */
[----:B--2---:R-:W-:Y:S02]  /*0660*/  LOP3.LUT R3, R3, 0xff000000, R4, 0xb8, !PT ;  /* 0xff00000003037812 */ /* 0x004fe400078eb804 */
[----:B---3--:R-:W-:-:S03]  /*0670*/  @!P3 LOP3.LUT R4, R6, 0xff, R5, 0xb8, !PT ;  /* 0x000000ff0604b812 */ /* 0x008fc600078eb805 */
[----:B------:R2:W-:Y:S04]  /*0680*/  STS [UR10+0x34], R3 ;  /* 0x00003403ff007988 */ /* 0x0005e8000800080a */
[----:B------:R2:W-:Y:S02]  /*0690*/  @!P3 STS [UR10+0x38], R4 ;  /* 0x00003804ff00b988 */ /* 0x0005e4000800080a */
.L_x_9:
[----:B------:R-:W-:Y:S05]  /*06a0*/  BSYNC.RECONVERGENT B0 ;  /* 0x0000000000007941 */ /* 0x000fea0003800200 */
.L_x_8:
[----:B------:R-:W-:Y:S04]  /*06b0*/  BSSY.RECONVERGENT B0, `(.L_x_10) ;  /* 0x000000e000007945 */ /* 0x000fe80003800200 */
[----:B------:R-:W-:Y:S05]  /*06c0*/  @P3 BRA `(.L_x_11) ;  /* 0x0000000000303947 */ /* 0x000fea0003800000 */
[----:B--2---:R-:W2:Y:S01]  /*06d0*/  LDS R4, [UR10+0x34] ;  /* 0x0000340aff047984 */ /* 0x004ea20008000800 */
[----:B---3--:R-:W3:Y:S03]  /*06e0*/  LDC.64 R8, c[0x0][0x3a8] ;  /* 0x0000ea00ff087b82 */ /* 0x008ee60000000a00 */
[----:B------:R-:W4:Y:S01]  /*06f0*/  LDS R3, [UR10+0x1c] ;  /* 0x00001c0aff037984 */ /* 0x000f220008000800 */
[C---:B---3--:R-:W-:Y:S01]  /*0700*/  SHF.L.U64.HI R6, R8.reuse, 0x1, R9 ;  /* 0x0000000108067819 */ /* 0x048fe20000010209 */
[----:B------:R-:W-:-:S03]  /*0710*/  IMAD.SHL.U32 R5, R8, 0x2, RZ ;  /* 0x0000000208057824 */ /* 0x000fc600078e00ff */
[--C-:B------:R-:W-:Y:S02]  /*0720*/  SHF.R.U32.HI R8, RZ, 0x4, R6.reuse ;  /* 0x00000004ff087819 */ /* 0x100fe40000011606 */
[----:B------:R-:W-:-:S05]  /*0730*/  SHF.R.U64 R5, R5, 0x4, R6 ;  /* 0x0000000405057819 */ /* 0x000fca0000001206 */
[----:B------:R5:W-:Y:S01]  /*0740*/  STS [UR10+0xc], R5 ;  /* 0x00000c05ff007988 */ /* 0x000be2000800080a */
[----:B--2---:R-:W-:Y:S02]  /*0750*/  LOP3.LUT R4, R4, 0x7, RZ, 0xb8, !PT ;  /* 0x0000000704047812 */ /* 0x004fe400078eb8ff */
[----:B----4-:R-:W-:-:S03]  /*0760*/  LOP3.LUT R3, R3, 0xf, R8, 0xb8, !PT ;  /* 0x0000000f03037812 */ /* 0x010fc600078eb808 */
[----:B------:R5:W-:Y:S04]  /*0770*/  STS [UR10+0x34], R4 ;  /* 0x00003404ff007988 */ /* 0x000be8000800080a */
[----:B------:R5:W-:Y:S02]  /*0780*/  STS [UR10+0x1c], R3 ;  /* 0x00001c03ff007988 */ /* 0x000be4000800080a */
.L_x_11:
[----:B------:R-:W-:Y:S05]  /*0790*/  BSYNC.RECONVERGENT B0 ;  /* 0x0000000000007941 */ /* 0x000fea0003800200 */
.L_x_10:
[----:B------:R-:W-:Y:S04]  /*07a0*/  BSSY.RECONVERGENT B1, `(.L_x_12) ;  /* 0x000001a000017945 */ /* 0x000fe80003800200 */
[----:B------:R-:W-:Y:S04]  /*07b0*/  BSSY.RELIABLE B0, `(.L_x_13) ;  /* 0x0000015000007945 */ /* 0x000fe80003800100 */
[----:B------:R-:W-:Y:S05]  /*07c0*/  @P3 BRA `(.L_x_14) ;  /* 0x0000000000203947 */ /* 0x000fea0003800000 */
[----:B--23-5:R-:W2:Y:S02]  /*07d0*/  LDS R3, [UR10+0x34] ;  /* 0x0000340aff037984 */ /* 0x02cea40008000800 */
[----:B--2---:R-:W-:-:S05]  /*07e0*/  LOP3.LUT R3, R3, 0x38, RZ, 0xb8, !PT ;  /* 0x0000003803037812 */ /* 0x004fca00078eb8ff */
[----:B------:R2:W-:Y:S01]  /*07f0*/  STS [UR10+0x34], R3 ;  /* 0x00003403ff007988 */ /* 0x0005e2000800080a */
[----:B------:R-:W-:Y:S05]  /*0800*/  @P3 BRA `(.L_x_15) ;  /* 0x0000000000203947 */ /* 0x000fea0003800000 */
[----:B--2---:R-:W2:Y:S01]  /*0810*/  LDS R3, [UR10+0x8] ;  /* 0x0000080aff037984 */ /* 0x004ea20008000800 */
[----:B------:R-:W-:-:S05]  /*0820*/  IMAD.MOV.U32 R4, RZ, RZ, 0x780 ;  /* 0x00000780ff047424 */ /* 0x000fca00078e00ff */
[----:B--2---:R-:W-:-:S05]  /*0830*/  LOP3.LUT R3, R3, 0x300, R4, 0xd8, !PT ;  /* 0x0000030003037812 */ /* 0x004fca00078ed804 */
[----:B------:R4:W-:Y:S02]  /*0840*/  STS [UR10+0x8], R3 ;  /* 0x00000803ff007988 */ /* 0x0009e4000800080a */
.L_x_14:
[----:B------:R-:W-:Y:S05]  /*0850*/  @P3 BRA `(.L_x_16) ;  /* 0x0000000000283947 */ /* 0x000fea0003800000 */
[----:B--2345:R-:W2:Y:S02]  /*0860*/  LDS R3, [UR10+0x8] ;  /* 0x0000080aff037984 */ /* 0x03cea40008000800 */
[----:B--2---:R-:W-:-:S05]  /*0870*/  LOP3.LUT R3, R3, 0x1800, RZ, 0xb8, !PT ;  /* 0x0000180003037812 */ /* 0x004fca00078eb8ff */
[----:B------:R3:W-:Y:S02]  /*0880*/  STS [UR10+0x8], R3 ;  /* 0x00000803ff007988 */ /* 0x0007e4000800080a */
.L_x_15:
[----:B------:R-:W-:Y:S05]  /*0890*/  @P3 BREAK.RELIABLE B0 ;  /* 0x0000000000003942 */ /* 0x000fea0003800100 */
[----:B------:R-:W-:Y:S05]  /*08a0*/  @P3 BRA `(.L_x_17) ;  /* 0x0000000000243947 */ /* 0x000fea0003800000 */
[----:B------:R-:W4:Y:S01]  /*08b0*/  LDS R4, [UR10+0x8] ;  /* 0x0000080aff047984 */ /* 0x000f220008000800 */
[----:B--23--:R-:W-:-:S05]  /*08c0*/  IMAD.MOV.U32 R3, RZ, RZ, 0x6000 ;  /* 0x00006000ff037424 */ /* 0x00cfca00078e00ff */
[----:B----4-:R-:W-:-:S04]  /*08d0*/  LOP3.LUT R3, R4, 0x6000, R3, 0xd8, !PT ;  /* 0x0000600004037812 */ /* 0x010fc800078ed803 */
[----:B------:R-:W-:-:S05]  /*08e0*/  LOP3.LUT R3, R3, 0x400000, RZ, 0xb8, !PT ;  /* 0x0040000003037812 */ /* 0x000fca00078eb8ff */
[----:B------:R2:W-:Y:S02]  /*08f0*/  STS [UR10+0x8], R3 ;  /* 0x00000803ff007988 */ /* 0x0005e4000800080a */
.L_x_16:
[----:B------:R-:W-:Y:S05]  /*0900*/  BSYNC.RELIABLE B0 ;  /* 0x0000000000007941 */ /* 0x000fea0003800100 */
.L_x_13:
[----:B--2345:R-:W2:Y:S02]  /*0910*/  @!P3 LDS R3, [UR10+0x8] ;  /* 0x0000080aff03b984 */ /* 0x03cea40008000800 */
[----:B--2---:R-:W-:-:S05]  /*0920*/  @!P3 LOP3.LUT R3, R3, 0x8000, RZ, 0xb8, !PT ;  /* 0x000080000303b812 */ /* 0x004fca00078eb8ff */
[----:B------:R4:W-:Y:S02]  /*0930*/  @!P3 STS [UR10+0x8], R3 ;  /* 0x00000803ff00b988 */ /* 0x0009e4000800080a */
.L_x_17:
[----:B------:R-:W-:Y:S05]  /*0940*/  BSYNC.RECONVERGENT B1 ;  /* 0x0000000000017941 */ /* 0x000fea0003800200 */
.L_x_12:
[----:B------:R-:W-:Y:S05]  /*0950*/  WARPSYNC.ALL ;  /* 0x0000000000007948 */ /* 0x000fea0003800000 */
[----:B------:R-:W-:Y:S01]  /*0960*/  NOP ;  /* 0x0000000000007918 */ /* 0x000fe20000000000 */
[----:B--234-:R-:W2:Y:S02]  /*0970*/  LDC R3, c[0x0][0x39c] ;  /* 0x0000e700ff037b82 */ /* 0x01cea40000000800 */
[----:B--2---:R-:W-:Y:S01]  /*0980*/  VIADD R3, R3, 0xffffffff ;  /* 0xffffffff03037836 */ /* 0x004fe20000000000 */
[----:B------:R-:W-:Y:S06]  /*0990*/  @P0 BRA `(.L_x_18) ;  /* 0x0000000000300947 */ /* 0x000fec0003800000 */
[----:B------:R-:W2:Y:S01]  /*09a0*/  S2R R4, SR_LANEID ;  /* 0x0000000000047919 */ /* 0x000ea20000000000 */
[----:B------:R-:W-:Y:S05]  /*09b0*/  WARPSYNC.ALL ;  /* 0x0000000000007948 */ /* 0x000fea0003800000 */
[----:B------:R-:W-:Y:S01]  /*09c0*/  NOP ;  /* 0x0000000000007918 */ /* 0x000fe20000000000 */
[----:B--2---:R-:W-:-:S05]  /*09d0*/  IMAD.SHL.U32 R6, R4, 0x4, RZ ;  /* 0x0000000404067824 */ /* 0x004fca00078e00ff */
[----:B------:R-:W2:Y:S01]  /*09e0*/  LDS R9, [R6+UR10] ;  /* 0x0000000a06097984 */ /* 0x000ea20008000800 */
[----:B------:R-:W-:-:S05]  /*09f0*/  IADD3 R4, P1, PT, R6, UR8, RZ ;  /* 0x0000000806047c10 */ /* 0x000fca000ff3e0ff */
[----:B------:R-:W-:-:S05]  /*0a00*/  IMAD.X R5, RZ, RZ, UR9, P1 ;  /* 0x00000009ff057e24 */ /* 0x000fca00088e06ff */
[----:B--2---:R2:W3:Y:S01]  /*0a10*/  ATOMG.E.EXCH.STRONG.GPU PT, RZ, [R4], R9 ;  /* 0x0000000904ff73a8 */ /* 0x0044e200041ee100 */
[----:B------:R-:W-:-:S04]  /*0a20*/  DEPBAR {5,4,3,2,1,0} ;  /* 0x0000003f0000791a */ /* 0x000fc80000000000 */
[----:B------:R-:W4:Y:S02]  /*0a30*/  CCTL.E.C.LDCU.IV.DEEP [UR8] ;  /* 0x0000000008007540 */ /* 0x000f240009c08000 */
[----:B----4-:R2:W-:Y:S01]  /*0a40*/  UTMACCTL.IV [UR8] ;  /* 0x00000000080079b9 */ /* 0x0105e20008000000 */
[----:B------:R-:W-:Y:S01]  /*0a50*/  NOP ;  /* 0x0000000000007918 */ /* 0x000fe20000000000 */
.L_x_18:
[----:B------:R-:W-:Y:S05]  /*0a60*/  @P0 BRA `(.L_x_19) ;  /* 0x00000000000c0947 */ /* 0x000fea0003800000 */
[----:B------:R0:W-:Y:S01]  /*0a70*/  UTMACMDFLUSH ;  /* 0x00000000000079b7 */ /* 0x0001e20000000000 */
[----:B------:R-:W-:Y:S05]  /*0a80*/  @P0 BRA `(.L_x_19) ;  /* 0x0000000000040947 */ /* 0x000fea0003800000 */
[----:B------:R-:W-:-:S04]  /*0a90*/  DEPBAR.LE SB0, 0x0 ;  /* 0x000080000000791a */ /* 0x000fc80000000000 */
.L_x_19:
[----:B------:R-:W-:Y:S05]  /*0aa0*/  WARPSYNC.ALL ;  /* 0x0000000000007948 */ /* 0x000fea0003800000 */
[----:B------:R-:W-:Y:S01]  /*0ab0*/  NOP ;  /* 0x0000000000007918 */ /* 0x000fe20000000000 */
[----:B---3--:R-:W-:Y:S06]  /*0ac0*/  BAR.SYNC.DEFER_BLOCKING 0x0 ;  /* 0x0000000000007b1d */ /* 0x008fec0000010000 */
[----:B------:R-:W-:Y:S02]  /*0ad0*/  BSSY.RECONVERGENT B1, `(.L_x_20) ;  /* 0x000000b000017945 */ /* 0x000fe40003800200 */
[----:B------:R-:W-:Y:S06]  /*0ae0*/  BAR.SYNC.DEFER_BLOCKING 0x0 ;  /* 0x0000000000007b1d */ /* 0x000fec0000010000 */
[----:B------:R3:W-:Y:S01]  /*0af0*/  @!P0 STS [R10], RZ ;  /* 0x000000ff0a008388 */ /* 0x0007e20000000800 */
[----:B------:R-:W-:Y:S01]  /*0b00*/  NOP ;  /* 0x0000000000007918 */ /* 0x000fe20000000000 */
[----:B------:R-:W-:Y:S05]  /*0b10*/  @P3 BRA `(.L_x_21) ;  /* 0x0000000000183947 */ /* 0x000fea0003800000 */
[----:B--2---:R-:W2:Y:S01]  /*0b20*/  LDS R4, [UR10+0x8] ;  /* 0x0000080aff047984 */ /* 0x004ea20008000800 */
[----:B------:R-:W4:Y:S01]  /*0b30*/  LDC.64 R8, c[0x0][0x388] ;  /* 0x0000e200ff087b82 */ /* 0x000f220000000a00 */
[----:B------:R-:W-:Y:S02]  /*0b40*/  IMAD.MOV.U32 R5, RZ, RZ, 0x70 ;  /* 0x00000070ff057424 */ /* 0x000fe400078e00ff */
[----:B----4-:R4:W-:Y:S03]  /*0b50*/  STS.64 [UR10], R8 ;  /* 0x00000008ff007988 */ /* 0x0109e60008000a0a */
[----:B--2---:R-:W-:-:S05]  /*0b60*/  LOP3.LUT R4, R4, 0x10, R5, 0xd8, !PT ;  /* 0x0000001004047812 */ /* 0x004fca00078ed805 */
[----:B------:R4:W-:Y:S02]  /*0b70*/  STS [UR10+0x8], R4 ;  /* 0x00000804ff007988 */ /* 0x0009e4000800080a */
.L_x_21:
[----:B--2---:R-:W-:Y:S05]  /*0b80*/  BSYNC.RECONVERGENT B1 ;  /* 0x0000000000017941 */ /* 0x004fea0003800200 */
.L_x_20:
[----:B------:R-:W-:Y:S04]  /*0b90*/  BSSY.RECONVERGENT B1, `(.L_x_22) ;  /* 0x000000a000017945 */ /* 0x000fe80003800200 */
[----:B------:R-:W-:Y:S05]  /*0ba0*/  @P3 BRA `(.L_x_23) ;  /* 0x0000000000203947 */ /* 0x000fea0003800000 */
[----:B----4-:R-:W2:Y:S01]  /*0bb0*/  LDS R4, [UR10+0x34] ;  /* 0x0000340aff047984 */ /* 0x010ea20008000800 */
[----:B------:R-:W-:Y:S02]  /*0bc0*/  IMAD.MOV.U32 R9, RZ, RZ, 0x3f000000 ;  /* 0x3f000000ff097424 */ /* 0x000fe400078e00ff */
[----:B------:R-:W-:Y:S01]  /*0bd0*/  @!P3 IMAD.MOV.U32 R6, RZ, RZ, 0x3f ;  /* 0x0000003fff06b424 */ /* 0x000fe200078e00ff */
[----:B------:R-:W4:Y:S02]  /*0be0*/  @!P3 LDS R5, [UR10+0x38] ;  /* 0x0000380aff05b984 */ /* 0x000f240008000800 */
[----:B--2---:R-:W-:Y:S02]  /*0bf0*/  LOP3.LUT R4, R4, 0xff000000, R9, 0xb8, !PT ;  /* 0xff00000004047812 */ /* 0x004fe400078eb809 */
[----:B----4-:R-:W-:-:S03]  /*0c00*/  @!P3 LOP3.LUT R5, R5, 0xff, R6, 0xb8, !PT ;  /* 0x000000ff0505b812 */ /* 0x010fc600078eb806 */
[----:B------:R2:W-:Y:S04]  /*0c10*/  STS [UR10+0x34], R4 ;  /* 0x00003404ff007988 */ /* 0x0005e8000800080a */
[----:B------:R2:W-:Y:S02]  /*0c20*/  @!P3 STS [UR10+0x38], R5 ;  /* 0x00003805ff00b988 */ /* 0x0005e4000800080a */
.L_x_23:
[----:B------:R-:W-:Y:S05]  /*0c30*/  BSYNC.RECONVERGENT B1 ;  /* 0x0000000000017941 */ /* 0x000fea0003800200 */
.L_x_22:
[----:B------:R-:W-:Y:S04]  /*0c40*/  BSSY.RECONVERGENT B1, `(.L_x_24) ;  /* 0x0000004000017945 */ /* 0x000fe80003800200 */
[----:B------:R-:W-:Y:S05]  /*0c50*/  @P3 BRA `(.L_x_25) ;  /* 0x0000000000083947 */ /* 0x000fea0003800000 */
[----:B------:R5:W-:Y:S04]  /*0c60*/  STS [UR10+0x24], R11 ;  /* 0x0000240bff007988 */ /* 0x000be8000800080a */
[----:B------:R5:W-:Y:S02]  /*0c70*/  STS [UR10+0x20], R3 ;  /* 0x00002003ff007988 */ /* 0x000be4000800080a */
.L_x_25:
[----:B------:R-:W-:Y:S05]  /*0c80*/  BSYNC.RECONVERGENT B1 ;  /* 0x0000000000017941 */ /* 0x000fea0003800200 */
.L_x_24:
[----:B------:R-:W-:Y:S04]  /*0c90*/  BSSY.RECONVERGENT B1, `(.L_x_26) ;  /* 0x000000e000017945 */ /* 0x000fe80003800200 */
[----:B------:R-:W-:Y:S05]  /*0ca0*/  @P3 BRA `(.L_x_27) ;  /* 0x0000000000303947 */ /* 0x000fea0003800000 */
[----:B--2---:R-:W2:Y:S01]  /*0cb0*/  LDS R5, [UR10+0x34] ;  /* 0x0000340aff057984 */ /* 0x004ea20008000800 */
[----:B----4-:R-:W4:Y:S03]  /*0cc0*/  LDC.64 R8, c[0x0][0x3b0] ;  /* 0x0000ec00ff087b82 */ /* 0x010f260000000a00 */
[----:B------:R-:W3:Y:S01]  /*0cd0*/  LDS R4, [UR10+0x1c] ;  /* 0x00001c0aff047984 */ /* 0x000ee20008000800 */
[C---:B----4-:R-:W-:Y:S01]  /*0ce0*/  SHF.L.U64.HI R9, R8.reuse, 0x1, R9 ;  /* 0x0000000108097819 */ /* 0x050fe20000010209 */
[----:B------:R-:W-:-:S03]  /*0cf0*/  IMAD.SHL.U32 R6, R8, 0x2, RZ ;  /* 0x0000000208067824 */ /* 0x000fc600078e00ff */
[--C-:B-----5:R-:W-:Y:S02]  /*0d00*/  SHF.R.U32.HI R11, RZ, 0x4, R9.reuse ;  /* 0x00000004ff0b7819 */ /* 0x120fe40000011609 */
[----:B------:R-:W-:-:S05]  /*0d10*/  SHF.R.U64 R6, R6, 0x4, R9 ;  /* 0x0000000406067819 */ /* 0x000fca0000001209 */
[----:B------:R4:W-:Y:S01]  /*0d20*/  STS [UR10+0xc], R6 ;  /* 0x00000c06ff007988 */ /* 0x0009e2000800080a */
[----:B--2---:R-:W-:Y:S02]  /*0d30*/  LOP3.LUT R5, R5, 0x7, RZ, 0xb8, !PT ;  /* 0x0000000705057812 */ /* 0x004fe400078eb8ff */
[----:B---3--:R-:W-:-:S03]  /*0d40*/  LOP3.LUT R4, R4, 0xf, R11, 0xb8, !PT ;  /* 0x0000000f04047812 */ /* 0x008fc600078eb80b */
[----:B------:R4:W-:Y:S04]  /*0d50*/  STS [UR10+0x34], R5 ;  /* 0x00003405ff007988 */ /* 0x0009e8000800080a */
[----:B------:R4:W-:Y:S02]  /*0d60*/  STS [UR10+0x1c], R4 ;  /* 0x00001c04ff007988 */ /* 0x0009e4000800080a */
.L_x_27:
[----:B------:R-:W-:Y:S05]  /*0d70*/  BSYNC.RECONVERGENT B1 ;  /* 0x0000000000017941 */ /* 0x000fea0003800200 */
.L_x_26:
[----:B------:R-:W-:Y:S04]  /*0d80*/  BSSY.RECONVERGENT B2, `(.L_x_28) ;  /* 0x000001a000027945 */ /* 0x000fe80003800200 */
[----:B------:R-:W-:Y:S04]  /*0d90*/  BSSY.RELIABLE B1, `(.L_x_29) ;  /* 0x0000015000017945 */ /* 0x000fe80003800100 */
[----:B------:R-:W-:Y:S05]  /*0da0*/  @P3 BRA `(.L_x_30) ;  /* 0x0000000000203947 */ /* 0x000fea0003800000 */
[----:B--2-4-:R-:W2:Y:S02]  /*0db0*/  LDS R4, [UR10+0x34] ;  /* 0x0000340aff047984 */ /* 0x014ea40008000800 */
[----:B--2---:R-:W-:-:S05]  /*0dc0*/  LOP3.LUT R4, R4, 0x38, RZ, 0xb8, !PT ;  /* 0x0000003804047812 */ /* 0x004fca00078eb8ff */
[----:B------:R2:W-:Y:S01]  /*0dd0*/  STS [UR10+0x34], R4 ;  /* 0x00003404ff007988 */ /* 0x0005e2000800080a */
[----:B------:R-:W-:Y:S05]  /*0de0*/  @P3 BRA `(.L_x_31) ;  /* 0x0000000000203947 */ /* 0x000fea0003800000 */
[----:B--2---:R-:W2:Y:S01]  /*0df0*/  LDS R4, [UR10+0x8] ;  /* 0x0000080aff047984 */ /* 0x004ea20008000800 */
[----:B------:R-:W-:-:S05]  /*0e00*/  IMAD.MOV.U32 R5, RZ, RZ, 0x780 ;  /* 0x00000780ff057424 */ /* 0x000fca00078e00ff */
[----:B--2---:R-:W-:-:S05]  /*0e10*/  LOP3.LUT R4, R4, 0x300, R5, 0xd8, !PT ;  /* 0x0000030004047812 */ /* 0x004fca00078ed805 */
[----:B------:R2:W-:Y:S02]  /*0e20*/  STS [UR10+0x8], R4 ;  /* 0x00000804ff007988 */ /* 0x0005e4000800080a */
.L_x_30:
[----:B------:R-:W-:Y:S05]  /*0e30*/  @P3 BRA `(.L_x_32) ;  /* 0x0000000000283947 */ /* 0x000fea0003800000 */
[----:B--2-4-:R-:W2:Y:S02]  /*0e40*/  LDS R4, [UR10+0x8] ;  /* 0x0000080aff047984 */ /* 0x014ea40008000800 */
[----:B--2---:R-:W-:-:S05]  /*0e50*/  LOP3.LUT R4, R4, 0x1800, RZ, 0xb8, !PT ;  /* 0x0000180004047812 */ /* 0x004fca00078eb8ff */
[----:B------:R4:W-:Y:S02]  /*0e60*/  STS [UR10+0x8], R4 ;  /* 0x00000804ff007988 */ /* 0x0009e4000800080a */
.L_x_31:
[----:B------:R-:W-:Y:S05]  /*0e70*/  @P3 BREAK.RELIABLE B1 ;  /* 0x0000000000013942 */ /* 0x000fea0003800100 */
[----:B------:R-:W-:Y:S05]  /*0e80*/  @P3 BRA `(.L_x_33) ;  /* 0x0000000000243947 */ /* 0x000fea0003800000 */
[----:B--2-4-:R-:W2:Y:S01]  /*0e90*/  LDS R4, [UR10+0x8] ;  /* 0x0000080aff047984 */ /* 0x014ea20008000800 */
[----:B------:R-:W-:-:S05]  /*0ea0*/  IMAD.MOV.U32 R5, RZ, RZ, 0x6000 ;  /* 0x00006000ff057424 */ /* 0x000fca00078e00ff */
[----:B--2---:R-:W-:-:S04]  /*0eb0*/  LOP3.LUT R4, R4, 0x6000, R5, 0xd8, !PT ;  /* 0x0000600004047812 */ /* 0x004fc800078ed805 */
[----:B------:R-:W-:-:S05]  /*0ec0*/  LOP3.LUT R4, R4, 0x400000, RZ, 0xb8, !PT ;  /* 0x0040000004047812 */ /* 0x000fca00078eb8ff */
[----:B------:R2:W-:Y:S02]  /*0ed0*/  STS [UR10+0x8], R4 ;  /* 0x00000804ff007988 */ /* 0x0005e4000800080a */
.L_x_32:
[----:B------:R-:W-:Y:S05]  /*0ee0*/  BSYNC.RELIABLE B1 ;  /* 0x0000000000017941 */ /* 0x000fea0003800100 */
.L_x_29:
[----:B--2-4-:R-:W2:Y:S02]  /*0ef0*/  @!P3 LDS R4, [UR10+0x8] ;  /* 0x0000080aff04b984 */ /* 0x014ea40008000800 */
[----:B--2---:R-:W-:-:S05]  /*0f00*/  @!P3 LOP3.LUT R4, R4, 0x8000, RZ, 0xb8, !PT ;  /* 0x000080000404b812 */ /* 0x004fca00078eb8ff */
[----:B------:R2:W-:Y:S02]  /*0f10*/  @!P3 STS [UR10+0x8], R4 ;  /* 0x00000804ff00b988 */ /* 0x0005e4000800080a */
.L_x_33:
[----:B------:R-:W-:Y:S05]  /*0f20*/  BSYNC.RECONVERGENT B2 ;  /* 0x0000000000027941 */ /* 0x000fea0003800200 */
.L_x_28:
[----:B------:R-:W-:Y:S05]  /*0f30*/  WARPSYNC.ALL ;  /* 0x0000000000007948 */ /* 0x000fea0003800000 */
[----:B------:R-:W-:Y:S01]  /*0f40*/  NOP ;  /* 0x0000000000007918 */ /* 0x000fe20000000000 */
[----:B------:R-:W-:-:S04]  /*0f50*/  UIADD3 UR5, UPT, UPT, UR4, 0x80, URZ ;  /* 0x0000008004057890 */ /* 0x000fc8000fffe0ff */
[----:B------:R-:W-:-:S04]  /*0f60*/  UIADD3 UR6, UP0, UPT, UR5, UR12, URZ ;  /* 0x0000000c05067290 */ /* 0x000fc8000ff1e0ff */
[----:B------:R-:W-:Y:S01]  /*0f70*/  ULEA.HI.X.SX32 UR7, UR5, UR13, 0x1, UP0 ;  /* 0x0000000d05077291 */ /* 0x000fe200080f0eff */
[----:B------:R-:W-:Y:S11]  /*0f80*/  @P0 BRA `(.L_x_34) ;  /* 0x0000000000300947 */ /* 0x000ff60003800000 */
[----:B--2-4-:R-:W2:Y:S01]  /*0f90*/  S2R R4, SR_LANEID ;  /* 0x0000000000047919 */ /* 0x014ea20000000000 */
[----:B------:R-:W-:Y:S05]  /*0fa0*/  WARPSYNC.ALL ;  /* 0x0000000000007948 */ /* 0x000fea0003800000 */
[----:B------:R-:W-:Y:S01]  /*0fb0*/  NOP ;  /* 0x0000000000007918 */ /* 0x000fe20000000000 */
[----:B--2---:R-:W-:-:S05]  /*0fc0*/  IMAD.SHL.U32 R6, R4, 0x4, RZ ;  /* 0x0000000404067824 */ /* 0x004fca00078e00ff */
[----:B------:R-:W2:Y:S01]  /*0fd0*/  LDS R9, [R6+UR10] ;  /* 0x0000000a06097984 */ /* 0x000ea20008000800 */
[----:B------:R-:W-:-:S05]  /*0fe0*/  IADD3 R4, P1, PT, R6, UR6, RZ ;  /* 0x0000000606047c10 */ /* 0x000fca000ff3e0ff */
[----:B------:R-:W-:-:S05]  /*0ff0*/  IMAD.X R5, RZ, RZ, UR7, P1 ;  /* 0x00000007ff057e24 */ /* 0x000fca00088e06ff */
[----:B--2---:R2:W4:Y:S01]  /*1000*/  ATOMG.E.EXCH.STRONG.GPU PT, RZ, [R4], R9 ;  /* 0x0000000904ff73a8 */ /* 0x00452200041ee100 */
[----:B------:R-:W-:-:S04]  /*1010*/  DEPBAR {5,4,3,2,1,0} ;  /* 0x0000003f0000791a */ /* 0x000fc80000000000 */
[----:B------:R-:W3:Y:S02]  /*1020*/  CCTL.E.C.LDCU.IV.DEEP [UR6] ;  /* 0x0000000006007540 */ /* 0x000ee40009c08000 */
[----:B---3--:R2:W-:Y:S01]  /*1030*/  UTMACCTL.IV [UR6] ;  /* 0x00000000060079b9 */ /* 0x0085e20008000000 */
[----:B------:R-:W-:Y:S01]  /*1040*/  NOP ;  /* 0x0000000000007918 */ /* 0x000fe20000000000 */
.L_x_34:
[----:B------:R-:W-:Y:S05]  /*1050*/  @P0 BRA `(.L_x_35) ;  /* 0x00000000000c0947 */ /* 0x000fea0003800000 */
[----:B------:R0:W-:Y:S01]  /*1060*/  UTMACMDFLUSH ;  /* 0x00000000000079b7 */ /* 0x0001e20000000000 */
[----:B------:R-:W-:Y:S05]  /*1070*/  @P0 BRA `(.L_x_35) ;  /* 0x0000000000040947 */ /* 0x000fea0003800000 */
[----:B------:R-:W-:-:S04]  /*1080*/  DEPBAR.LE SB0, 0x0 ;  /* 0x000080000000791a */ /* 0x000fc80000000000 */
.L_x_35:
[----:B------:R-:W-:Y:S05]  /*1090*/  WARPSYNC.ALL ;  /* 0x0000000000007948 */ /* 0x000fea0003800000 */
[----:B------:R-:W-:Y:S01]  /*10a0*/  NOP ;  /* 0x0000000000007918 */ /* 0x000fe20000000000 */
[----:B----4-:R-:W-:Y:S06]  /*10b0*/  BAR.SYNC.DEFER_BLOCKING 0x0 ;  /* 0x0000000000007b1d */ /* 0x010fec0000010000 */
[----:B------:R-:W-:Y:S02]  /*10c0*/  BSSY.RECONVERGENT B2, `(.L_x_36) ;  /* 0x000000b000027945 */ /* 0x000fe40003800200 */
[----:B------:R-:W-:Y:S06]  /*10d0*/  BAR.SYNC.DEFER_BLOCKING 0x0 ;  /* 0x0000000000007b1d */ /* 0x000fec0000010000 */
[----:B------:R4:W-:Y:S01]  /*10e0*/  @!P0 STS [R10], RZ ;  /* 0x000000ff0a008388 */ /* 0x0009e20000000800 */
[----:B------:R-:W-:Y:S01]  /*10f0*/  NOP ;  /* 0x0000000000007918 */ /* 0x000fe20000000000 */
[----:B------:R-:W-:Y:S05]  /*1100*/  @P3 BRA `(.L_x_37) ;  /* 0x0000000000183947 */ /* 0x000fea0003800000 */
[----:B--2---:R-:W2:Y:S01]  /*1110*/  LDS R4, [UR10+0x8] ;  /* 0x0000080aff047984 */ /* 0x004ea20008000800 */
[----:B------:R-:W3:Y:S01]  /*1120*/  LDC.64 R8, c[0x0][0x390] ;  /* 0x0000e400ff087b82 */ /* 0x000ee20000000a00 */
[----:B------:R-:W-:Y:S02]  /*1130*/  IMAD.MOV.U32 R5, RZ, RZ, 0x70 ;  /* 0x00000070ff057424 */ /* 0x000fe400078e00ff */
[----:B---3--:R3:W-:Y:S03]  /*1140*/  STS.64 [UR10], R8 ;  /* 0x00000008ff007988 */ /* 0x0087e60008000a0a */
[----:B--2---:R-:W-:-:S05]  /*1150*/  LOP3.LUT R4, R4, 0x10, R5, 0xd8, !PT ;  /* 0x0000001004047812 */ /* 0x004fca00078ed805 */
[----:B------:R3:W-:Y:S02]  /*1160*/  STS [UR10+0x8], R4 ;  /* 0x00000804ff007988 */ /* 0x0007e4000800080a */
.L_x_37:
[----:B--2---:R-:W-:Y:S05]  /*1170*/  BSYNC.RECONVERGENT B2 ;  /* 0x0000000000027941 */ /* 0x004fea0003800200 */
.L_x_36:
[----:B------:R-:W-:Y:S04]  /*1180*/  BSSY.RECONVERGENT B3, `(.L_x_38) ;  /* 0x0000011000037945 */ /* 0x000fe80003800200 */
[----:B------:R-:W-:Y:S04]  /*1190*/  BSSY.RELIABLE B2, `(.L_x_39) ;  /* 0x000000e000027945 */ /* 0x000fe80003800100 */
[----:B------:R-:W-:Y:S05]  /*11a0*/  @P3 BRA `(.L_x_40) ;  /* 0x0000000000243947 */ /* 0x000fea0003800000 */
[----:B---3--:R-:W2:Y:S01]  /*11b0*/  LDS R4, [UR10+0x34] ;  /* 0x0000340aff047984 */ /* 0x008ea20008000800 */
[----:B------:R-:W-:-:S05]  /*11c0*/  IMAD.MOV.U32 R5, RZ, RZ, 0x3f000000 ;  /* 0x3f000000ff057424 */ /* 0x000fca00078e00ff */
[----:B--2---:R-:W-:-:S05]  /*11d0*/  LOP3.LUT R4, R4, 0xff000000, R5, 0xb8, !PT ;  /* 0xff00000004047812 */ /* 0x004fca00078eb805 */
[----:B------:R2:W-:Y:S01]  /*11e0*/  STS [UR10+0x34], R4 ;  /* 0x00003404ff007988 */ /* 0x0005e2000800080a */
[----:B------:R-:W-:Y:S05]  /*11f0*/  @P3 BRA `(.L_x_41) ;  /* 0x00000000001c3947 */ /* 0x000fea0003800000 */
[----:B--2---:R-:W2:Y:S01]  /*1200*/  LDS R4, [UR10+0x38] ;  /* 0x0000380aff047984 */ /* 0x004ea20008000800 */
[----:B------:R-:W-:-:S05]  /*1210*/  IMAD.MOV.U32 R5, RZ, RZ, 0x3f ;  /* 0x0000003fff057424 */ /* 0x000fca00078e00ff */
[----:B--2---:R-:W-:-:S05]  /*1220*/  LOP3.LUT R4, R4, 0xff, R5, 0xb8, !PT ;  /* 0x000000ff04047812 */ /* 0x004fca00078eb805 */
[----:B------:R2:W-:Y:S02]  /*1230*/  STS [UR10+0x38], R4 ;  /* 0x00003804ff007988 */ /* 0x0005e4000800080a */
.L_x_40:
[----:B------:R-:W-:Y:S05]  /*1240*/  @P3 BREAK.RELIABLE B2 ;  /* 0x0000000000023942 */ /* 0x000fea0003800100 */
[----:B------:R-:W-:Y:S05]  /*1250*/  @P3 BRA `(.L_x_42) ;  /* 0x00000000000c3947 */ /* 0x000fea0003800000 */
[----:B------:R2:W-:Y:S02]  /*1260*/  STS [UR10+0x20], R3 ;  /* 0x00002003ff007988 */ /* 0x0005e4000800080a */
.L_x_41:
[----:B------:R-:W-:Y:S05]  /*1270*/  BSYNC.RELIABLE B2 ;  /* 0x0000000000027941 */ /* 0x000fea0003800100 */
.L_x_39:
[----:B------:R2:W-:Y:S02]  /*1280*/  @!P3 STS [UR10+0x24], R2 ;  /* 0x00002402ff00b988 */ /* 0x0005e4000800080a */
.L_x_42:
[----:B------:R-:W-:Y:S05]  /*1290*/  BSYNC.RECONVERGENT B3 ;  /* 0x0000000000037941 */ /* 0x000fea0003800200 */
.L_x_38:
[----:B------:R-:W-:Y:S05]  /*12a0*/  WARPSYNC.ALL ;  /* 0x0000000000007948 */ /* 0x000fea0003800000 */
[----:B------:R-:W-:Y:S01]  /*12b0*/  NOP ;  /* 0x0000000000007918 */ /* 0x000fe20000000000 */
[----:B------:R-:W-:Y:S04]  /*12c0*/  BSSY.RECONVERGENT B3, `(.L_x_43) ;  /* 0x000000e000037945 */ /* 0x000fe80003800200 */
[----:B------:R-:W-:Y:S05]  /*12d0*/  @P3 BRA `(.L_x_44) ;  /* 0x0000000000303947 */ /* 0x000fea0003800000 */
[----:B--2--5:R-:W2:Y:S01]  /*12e0*/  LDS R3, [UR10+0x34] ;  /* 0x0000340aff037984 */ /* 0x024ea20008000800 */
[----:B---3--:R-:W3:Y:S03]  /*12f0*/  LDC.64 R4, c[0x0][0x3b8] ;  /* 0x0000ee00ff047b82 */ /* 0x008ee60000000a00 */
[----:B------:R-:W5:Y:S01]  /*1300*/  LDS R2, [UR10+0x1c] ;  /* 0x00001c0aff027984 */ /* 0x000f620008000800 */
[C---:B---3--:R-:W-:Y:S01]  /*1310*/  SHF.L.U64.HI R5, R4.reuse, 0x1, R5 ;  /* 0x0000000104057819 */ /* 0x048fe20000010205 */
[----:B------:R-:W-:-:S03]  /*1320*/  IMAD.SHL.U32 R4, R4, 0x2, RZ ;  /* 0x0000000204047824 */ /* 0x000fc600078e00ff */
[--C-:B------:R-:W-:Y:S02]  /*1330*/  SHF.R.U32.HI R9, RZ, 0x4, R5.reuse ;  /* 0x00000004ff097819 */ /* 0x100fe40000011605 */
[----:B------:R-:W-:-:S05]  /*1340*/  SHF.R.U64 R4, R4, 0x4, R5 ;  /* 0x0000000404047819 */ /* 0x000fca0000001205 */
[----:B------:R3:W-:Y:S01]  /*1350*/  STS [UR10+0xc], R4 ;  /* 0x00000c04ff007988 */ /* 0x0007e2000800080a */
[----:B--2---:R-:W-:Y:S02]  /*1360*/  LOP3.LUT R3, R3, 0x7, RZ, 0xb8, !PT ;  /* 0x0000000703037812 */ /* 0x004fe400078eb8ff */
[----:B-----5:R-:W-:-:S03]  /*1370*/  LOP3.LUT R2, R2, 0xf, R9, 0xb8, !PT ;  /* 0x0000000f02027812 */ /* 0x020fc600078eb809 */
[----:B------:R3:W-:Y:S04]  /*1380*/  STS [UR10+0x34], R3 ;  /* 0x00003403ff007988 */ /* 0x0007e8000800080a */
[----:B------:R3:W-:Y:S02]  /*1390*/  STS [UR10+0x1c], R2 ;  /* 0x00001c02ff007988 */ /* 0x0007e4000800080a */
.L_x_44:
[----:B------:R-:W-:Y:S05]  /*13a0*/  BSYNC.RECONVERGENT B3 ;  /* 0x0000000000037941 */ /* 0x000fea0003800200 */
.L_x_43:
[----:B------:R-:W-:Y:S04]  /*13b0*/  BSSY.RECONVERGENT B4, `(.L_x_45) ;  /* 0x000001a000047945 */ /* 0x000fe80003800200 */
[----:B------:R-:W-:Y:S04]  /*13c0*/  BSSY.RELIABLE B3, `(.L_x_46) ;  /* 0x0000015000037945 */ /* 0x000fe80003800100 */
[----:B------:R-:W-:Y:S05]  /*13d0*/  @P3 BRA `(.L_x_47) ;  /* 0x0000000000203947 */ /* 0x000fea0003800000 */
[----:B--23--:R-:W2:Y:S02]  /*13e0*/  LDS R2, [UR10+0x34] ;  /* 0x0000340aff027984 */ /* 0x00cea40008000800 */
[----:B--2---:R-:W-:-:S05]  /*13f0*/  LOP3.LUT R2, R2, 0x38, RZ, 0xb8, !PT ;  /* 0x0000003802027812 */ /* 0x004fca00078eb8ff */
[----:B------:R2:W-:Y:S01]  /*1400*/  STS [UR10+0x34], R2 ;  /* 0x00003402ff007988 */ /* 0x0005e2000800080a */
[----:B------:R-:W-:Y:S05]  /*1410*/  @P3 BRA `(.L_x_48) ;  /* 0x0000000000203947 */ /* 0x000fea0003800000 */
[----:B--2---:R-:W2:Y:S01]  /*1420*/  LDS R2, [UR10+0x8] ;  /* 0x0000080aff027984 */ /* 0x004ea20008000800 */
[----:B-----5:R-:W-:-:S05]  /*1430*/  IMAD.MOV.U32 R3, RZ, RZ, 0x780 ;  /* 0x00000780ff037424 */ /* 0x020fca00078e00ff */
[----:B--2---:R-:W-:-:S05]  /*1440*/  LOP3.LUT R2, R2, 0x300, R3, 0xd8, !PT ;  /* 0x0000030002027812 */ /* 0x004fca00078ed803 */
[----:B------:R2:W-:Y:S02]  /*1450*/  STS [UR10+0x8], R2 ;  /* 0x00000802ff007988 */ /* 0x0005e4000800080a */
.L_x_47:
[----:B------:R-:W-:Y:S05]  /*1460*/  @P3 BRA `(.L_x_49) ;  /* 0x0000000000283947 */ /* 0x000fea0003800000 */
[----:B--23--:R-:W2:Y:S02]  /*1470*/  LDS R2, [UR10+0x8] ;  /* 0x0000080aff027984 */ /* 0x00cea40008000800 */
[----:B--2---:R-:W-:-:S05]  /*1480*/  LOP3.LUT R2, R2, 0x1800, RZ, 0xb8, !PT ;  /* 0x0000180002027812 */ /* 0x004fca00078eb8ff */
[----:B------:R3:W-:Y:S02]  /*1490*/  STS [UR10+0x8], R2 ;  /* 0x00000802ff007988 */ /* 0x0007e4000800080a */
.L_x_48:
[----:B------:R-:W-:Y:S05]  /*14a0*/  @P3 BREAK.RELIABLE B3 ;  /* 0x0000000000033942 */ /* 0x000fea0003800100 */
[----:B------:R-:W-:Y:S05]  /*14b0*/  @P3 BRA `(.L_x_50) ;  /* 0x0000000000243947 */ /* 0x000fea0003800000 */
[----:B--23--:R-:W2:Y:S01]  /*14c0*/  LDS R2, [UR10+0x8] ;  /* 0x0000080aff027984 */ /* 0x00cea20008000800 */
[----:B-----5:R-:W-:-:S05]  /*14d0*/  IMAD.MOV.U32 R3, RZ, RZ, 0x6000 ;  /* 0x00006000ff037424 */ /* 0x020fca00078e00ff */
[----:B--2---:R-:W-:-:S04]  /*14e0*/  LOP3.LUT R2, R2, 0x6000, R3, 0xd8, !PT ;  /* 0x0000600002027812 */ /* 0x004fc800078ed803 */
[----:B------:R-:W-:-:S05]  /*14f0*/  LOP3.LUT R2, R2, 0x400000, RZ, 0xb8, !PT ;  /* 0x0040000002027812 */ /* 0x000fca00078eb8ff */
[----:B------:R2:W-:Y:S02]  /*1500*/  STS [UR10+0x8], R2 ;  /* 0x00000802ff007988 */ /* 0x0005e4000800080a */
.L_x_49:
[----:B------:R-:W-:Y:S05]  /*1510*/  BSYNC.RELIABLE B3 ;  /* 0x0000000000037941 */ /* 0x000fea0003800100 */
.L_x_46:
[----:B--23--:R-:W2:Y:S02]  /*1520*/  @!P3 LDS R2, [UR10+0x8] ;  /* 0x0000080aff02b984 */ /* 0x00cea40008000800 */
[----:B--2---:R-:W-:-:S05]  /*1530*/  @!P3 LOP3.LUT R2, R2, 0x8000, RZ, 0xb8, !PT ;  /* 0x000080000202b812 */ /* 0x004fca00078eb8ff */
[----:B------:R2:W-:Y:S02]  /*1540*/  @!P3 STS [UR10+0x8], R2 ;  /* 0x00000802ff00b988 */ /* 0x0005e4000800080a */
.L_x_50:
[----:B------:R-:W-:Y:S05]  /*1550*/  BSYNC.RECONVERGENT B4 ;  /* 0x0000000000047941 */ /* 0x000fea0003800200 */
.L_x_45:
[----:B------:R-:W-:Y:S05]  /*1560*/  WARPSYNC.ALL ;  /* 0x0000000000007948 */ /* 0x000fea0003800000 */
[----:B------:R-:W-:Y:S01]  /*1570*/  NOP ;  /* 0x0000000000007918 */ /* 0x000fe20000000000 */
[----:B------:R-:W-:-:S04]  /*1580*/  UIADD3 UR4, UPT, UPT, UR4, 0x100, URZ ;  /* 0x0000010004047890 */ /* 0x000fc8000fffe0ff */
[----:B------:R-:W-:-:S04]  /*1590*/  UIADD3 UR12, UP0, UPT, UR4, UR12, URZ ;  /* 0x0000000c040c7290 */ /* 0x000fc8000ff1e0ff */
[----:B------:R-:W-:Y:S01]  /*15a0*/  ULEA.HI.X.SX32 UR13, UR4, UR13, 0x1, UP0 ;  /* 0x0000000d040d7291 */ /* 0x000fe200080f0eff */
[----:B------:R-:W-:Y:S11]  /*15b0*/  @P0 BRA `(.L_x_51) ;  /* 0x0000000000300947 */ /* 0x000ff60003800000 */
[----:B--23--:R-:W2:Y:S01]  /*15c0*/  S2R R2, SR_LANEID ;  /* 0x0000000000027919 */ /* 0x00cea20000000000 */
[----:B------:R-:W-:Y:S05]  /*15d0*/  WARPSYNC.ALL ;  /* 0x0000000000007948 */ /* 0x000fea0003800000 */
[----:B------:R-:W-:Y:S01]  /*15e0*/  NOP ;  /* 0x0000000000007918 */ /* 0x000fe20000000000 */
[----:B--2---:R-:W-:-:S05]  /*15f0*/  IMAD.SHL.U32 R4, R2, 0x4, RZ ;  /* 0x0000000402047824 */ /* 0x004fca00078e00ff */
[----:B------:R-:W2:Y:S01]  /*1600*/  LDS R5, [R4+UR10] ;  /* 0x0000000a04057984 */ /* 0x000ea20008000800 */
[----:B------:R-:W-:-:S05]  /*1610*/  IADD3 R2, P1, PT, R4, UR12, RZ ;  /* 0x0000000c04027c10 */ /* 0x000fca000ff3e0ff */
[----:B-----5:R-:W-:-:S05]  /*1620*/  IMAD.X R3, RZ, RZ, UR13, P1 ;  /* 0x0000000dff037e24 */ /* 0x020fca00088e06ff */
[----:B--2---:R2:W3:Y:S01]  /*1630*/  ATOMG.E.EXCH.STRONG.GPU PT, RZ, [R2], R5 ;  /* 0x0000000502ff73a8 */ /* 0x0044e200041ee100 */
[----:B------:R-:W-:-:S04]  /*1640*/  DEPBAR {5,4,3,2,1,0} ;  /* 0x0000003f0000791a */ /* 0x000fc80000000000 */
[----:B------:R-:W5:Y:S02]  /*1650*/  CCTL.E.C.LDCU.IV.DEEP [UR12] ;  /* 0x000000000c007540 */ /* 0x000f640009c08000 */
[----:B-----5:R2:W-:Y:S01]  /*1660*/  UTMACCTL.IV [UR12] ;  /* 0x000000000c0079b9 */ /* 0x0205e20008000000 */
[----:B------:R-:W-:Y:S01]  /*1670*/  NOP ;  /* 0x0000000000007918 */ /* 0x000fe20000000000 */
.L_x_51:
[----:B------:R-:W-:Y:S05]  /*1680*/  @P0 BRA `(.L_x_52) ;  /* 0x00000000000c0947 */ /* 0x000fea0003800000 */
[----:B------:R0:W-:Y:S01]  /*1690*/  UTMACMDFLUSH ;  /* 0x00000000000079b7 */ /* 0x0001e20000000000 */
[----:B------:R-:W-:Y:S05]  /*16a0*/  @P0 BRA `(.L_x_52) ;  /* 0x0000000000040947 */ /* 0x000fea0003800000 */
[----:B------:R-:W-:-:S04]  /*16b0*/  DEPBAR.LE SB0, 0x0 ;  /* 0x000080000000791a */ /* 0x000fc80000000000 */
.L_x_52:
[----:B------:R-:W-:Y:S05]  /*16c0*/  WARPSYNC.ALL ;  /* 0x0000000000007948 */ /* 0x000fea0003800000 */
[----:B------:R-:W-:Y:S01]  /*16d0*/  NOP ;  /* 0x0000000000007918 */ /* 0x000fe20000000000 */
[----:B---3--:R-:W-:Y:S01]  /*16e0*/  BAR.SYNC.DEFER_BLOCKING 0x0 ;  /* 0x0000000000007b1d */ /* 0x008fe20000010000 */
[----:B------:R-:W-:Y:S01]  /*16f0*/  ISETP.GE.AND P0, PT, R7, 0x1, PT ;  /* 0x000000010700780c */ /* 0x000fe20003f06270 */
[----:B------:R-:W-:Y:S01]  /*1700*/  USHF.L.U32 UR14, UR14, 0x7, URZ ;  /* 0x000000070e0e7899 */ /* 0x000fe200080006ff */
[----:B--2---:R-:W-:Y:S01]  /*1710*/  SHF.R.U32.HI R2, RZ, 0x5, R0 ;  /* 0x00000005ff027819 */ /* 0x004fe20000011600 */
[----:B------:R-:W-:-:S02]  /*1720*/  USHF.L.U32 UR27, UR27, 0x6, URZ ;  /* 0x000000061b1b7899 */ /* 0x000fc400080006ff */
[----:B------:R-:W-:Y:S01]  /*1730*/  VOTEU.ALL UP0, P3 ;  /* 0x0000000000ff7886 */ /* 0x000fe20001800000 */
[----:B------:R-:W-:Y:S01]  /*1740*/  UMOV UR4, 0x1 ;  /* 0x0000000100047882 */ /* 0x000fe20000000000 */
[----:B------:R-:W-:Y:S01]  /*1750*/  VOTEU.ALL UP1, P3 ;  /* 0x0000000000ff7886 */ /* 0x000fe20001820000 */
[----:B------:R-:W-:Y:S02]  /*1760*/  R2UR UR11, R2 ;  /* 0x00000000020b72ca */ /* 0x000fe400000e0000 */
[----:B------:R-:W-:-:S04]  /*1770*/  @!UP0 UIADD3 UR16, UPT, UPT, -UR4, 0x100000, URZ ;  /* 0x0010000004108890 */ /* 0x000fc8000fffe1ff */
[----:B------:R-:W-:Y:S02]  /*1780*/  @!UP0 USHF.L.U32 UR17, UR16, 0xb, URZ ;  /* 0x0000000b10118899 */ /* 0x000fe400080006ff */
[----:B------:R-:W-:Y:S02]  /*1790*/  @!UP0 USHF.L.U32 UR16, UR16, 0x1, URZ ;  /* 0x0000000110108899 */ /* 0x000fe400080006ff */
[----:B------:R-:W-:-:S04]  /*17a0*/  @!UP0 UIADD3 UR4, UPT, UPT, -UR4, 0x100000, URZ ;  /* 0x0010000004048890 */ /* 0x000fc8000fffe1ff */
[----:B------:R-:W-:Y:S02]  /*17b0*/  @!UP0 USHF.L.U32 UR5, UR4, 0xb, URZ ;  /* 0x0000000b04058899 */ /* 0x000fe400080006ff */
[----:B------:R-:W-:Y:S01]  /*17c0*/  @!UP0 USHF.L.U32 UR4, UR4, 0x1, URZ ;  /* 0x0000000104048899 */ /* 0x000fe200080006ff */
[----:B------:R-:W-:Y:S01]  /*17d0*/  VOTEU.ALL UP0, P3 ;  /* 0x0000000000ff7886 */ /* 0x000fe20001800000 */
[----:B------:R-:W2:Y:S04]  /*17e0*/  FENCE.VIEW.ASYNC.S ;  /* 0x00000000000073c6 */ /* 0x000ea80000000000 */
[----:B--2---:R2:W3:Y:S06]  /*17f0*/  @!UP0 SYNCS.EXCH.64 URZ, [UR10+0x6000], UR16 ;  /* 0x006000100aff85b2 */ /* 0x0044ec0008000100 */
[----:B------:R2:W4:Y:S01]  /*1800*/  @!UP1 SYNCS.EXCH.64 URZ, [UR10+0x6010], UR4 ;  /* 0x006010040aff95b2 */ /* 0x0005220008000100 */
[----:B------:R-:W-:Y:S05]  /*1810*/  @!P0 BRA `(.L_x_53) ;  /* 0x00000008000c8947 */ /* 0x000fea0003800000 */
[----:B---34-:R-:W-:Y:S01]  /*1820*/  BAR.SYNC.DEFER_BLOCKING 0x0 ;  /* 0x0000000000007b1d */ /* 0x018fe20000010000 */
[----:B------:R-:W-:Y:S01]  /*1830*/  ELECT P1, URZ, PT ;  /* 0x0000000000ff782f */ /* 0x000fe20003820000 */
[----:B------:R-:W-:Y:S01]  /*1840*/  @!P3 IMAD.MOV.U32 R2, RZ, RZ, 0x6000 ;  /* 0x00006000ff02b424 */ /* 0x000fe200078e00ff */
[----:B------:R-:W-:Y:S02]  /*1850*/  UIADD3 UR24, UPT, UPT, UR10, 0x4000, URZ ;  /* 0x000040000a187890 */ /* 0x000fe4000fffe0ff */
[----:B------:R-:W-:Y:S02]  /*1860*/  ISETP.LT.U32.AND P1, PT, R36, 0x20, P1 ;  /* 0x000000202400780c */ /* 0x000fe40000f21070 */
[----:B------:R-:W-:Y:S01]  /*1870*/  ELECT P0, URZ, PT ;  /* 0x0000000000ff782f */ /* 0x000fe20003800000 */
[----:B--2---:R-:W-:-:S03]  /*1880*/  ULOP3.LUT UR4, UR11, 0x1, URZ, 0xc0, !UPT ;  /* 0x000000010b047892 */ /* 0x004fc6000f8ec0ff */
[----:B------:R-:W-:Y:S01]  /*1890*/  ISETP.LT.U32.AND P0, PT, R36, 0x40, P0 ;  /* 0x000000402400780c */ /* 0x000fe20000701070 */
[----:B------:R-:W-:Y:S02]  /*18a0*/  USHF.R.U32.HI UR18, URZ, 0x4, UR10 ;  /* 0x00000004ff127899 */ /* 0x000fe4000801160a */
[----:B------:R-:W-:Y:S02]  /*18b0*/  ULEA UR28, UR4, UR10, 0xd ;  /* 0x0000000a041c7291 */ /* 0x000fe4000f8e68ff */
[----:B------:R-:W-:Y:S02]  /*18c0*/  ULEA UR30, UR4, UR14, 0x6 ;  /* 0x0000000e041e7291 */ /* 0x000fe4000f8e30ff */
[----:B------:R-:W-:Y:S01]  /*18d0*/  USHF.R.U32.HI UR16, URZ, 0x4, UR24 ;  /* 0x00000004ff107899 */ /* 0x000fe20008011618 */
[----:B------:R-:W-:Y:S01]  /*18e0*/  VOTEU.ANY UP0, P1 ;  /* 0x0000000000ff7886 */ /* 0x000fe20000800100 */
[----:B------:R-:W-:Y:S01]  /*18f0*/  VOTEU.ANY UP2, P1 ;  /* 0x0000000000ff7886 */ /* 0x000fe20000840100 */
[----:B------:R-:W-:-:S03]  /*1900*/  USGXT.U32 UR18, UR18, 0xe ;  /* 0x0000000e1212789a */ /* 0x000fc60008000000 */
[----:B------:R-:W-:Y:S01]  /*1910*/  VOTEU.ANY UP1, P0 ;  /* 0x0000000000ff7886 */ /* 0x000fe20000020100 */
[----:B------:R2:W-:Y:S01]  /*1920*/  @!P3 SYNCS.ARRIVE.TRANS64 RZ, [UR10+0x6000], R2 ;  /* 0x00600002ffffb9a7 */ /* 0x0005e2000800000a */
[----:B------:R-:W-:Y:S01]  /*1930*/  @UP0 UIADD3 UR25, UPT, UPT, UR10, 0x6000, URZ ;  /* 0x000060000a190890 */ /* 0x000fe2000fffe0ff */
[----:B------:R-:W-:Y:S01]  /*1940*/  @UP0 UMOV UR26, URZ ;  /* 0x000000ff001a0c82 */ /* 0x000fe20008000000 */
[----:B------:R-:W-:Y:S01]  /*1950*/  BAR.SYNC.DEFER_BLOCKING 0x0 ;  /* 0x0000000000007b1d */ /* 0x000fe20000010000 */
[----:B------:R-:W-:Y:S02]  /*1960*/  @UP1 UIADD3 UR29, UPT, UPT, UR10, 0x6000, URZ ;  /* 0x000060000a1d1890 */ /* 0x000fe4000fffe0ff */
[----:B------:R-:W-:-:S03]  /*1970*/  USGXT.U32 UR16, UR16, 0xe ;  /* 0x0000000e1010789a */ /* 0x000fc60008000000 */
[----:B------:R-:W-:Y:S01]  /*1980*/  VOTEU.ANY UP3, P0 ;  /* 0x0000000000ff7886 */ /* 0x000fe20000060100 */
[----:B------:R-:W-:Y:S01]  /*1990*/  @UP1 UMOV UR31, URZ ;  /* 0x000000ff001f1c82 */ /* 0x000fe20008000000 */
[----:B------:R-:W-:Y:S02]  /*19a0*/  UIADD3 UR20, UP1, UPT, UR18, 0x2000080, URZ ;  /* 0x0200008012147890 */ /* 0x000fe4000ff3e0ff */
[----:B------:R-:W-:Y:S01]  /*19b0*/  UIADD3 UR22, UP0, UPT, UR16, 0x2, URZ ;  /* 0x0000000210167890 */ /* 0x000fe2000ff1e0ff */
[----:B------:R-:W-:Y:S01]  /*19c0*/  UMOV UR4, URZ ;  /* 0x000000ff00047c82 */ /* 0x000fe20008000000 */
[----:B------:R-:W-:Y:S02]  /*19d0*/  ULOP3.LUT UR18, UR18, 0x2000000, URZ, 0xfc, !UPT ;  /* 0x0200000012127892 */ /* 0x000fe4000f8efcff */
[----:B------:R-:W-:Y:S02]  /*19e0*/  UIADD3.X UR21, UPT, UPT, UR4, 0x40004040, URZ, UP1, !UPT ;  /* 0x4000404004157890 */ /* 0x000fe40008ffe4ff */
[----:B------:R-:W-:-:S02]  /*19f0*/  UIADD3.X UR23, UPT, UPT, UR4, 0x40004040, URZ, UP0, !UPT ;  /* 0x4000404004177890 */ /* 0x000fc400087fe4ff */
[----:B------:R-:W-:Y:S02]  /*1a00*/  UIADD3.64 UR36, UPT, UPT, UR20, 0x80, URZ ;  /* 0x0000008014247897 */ /* 0x000fe4000fffe0ff */
[----:B------:R-:W-:Y:S02]  /*1a10*/  UIADD3.64 UR40, UPT, UPT, UR20, 0x100, URZ ;  /* 0x0000010014287897 */ /* 0x000fe4000fffe0ff */
[----:B------:R-:W-:Y:S01]  /*1a20*/  UIADD3.64 UR34, UPT, UPT, UR22, 0x2, URZ ;  /* 0x0000000216227897 */ /* 0x000fe2000fffe0ff */
[----:B------:R2:W-:Y:S01]  /*1a30*/  @UP2 UTMALDG.2D [UR24], [UR8] ;  /* 0x00000018080025b4 */ /* 0x0005e20008008000 */
[----:B------:R-:W-:Y:S02]  /*1a40*/  UIADD3.64 UR38, UPT, UPT, UR22, 0x4, URZ ;  /* 0x0000000416267897 */ /* 0x000fe4000fffe0ff */
[----:B------:R-:W-:Y:S01]  /*1a50*/  UISETP.NE.U32.AND UP0, UPT, UR11, URZ, UPT ;  /* 0x000000ff0b00728c */ /* 0x000fe2000bf05070 */
[----:B------:R-:W-:Y:S01]  /*1a60*/  UMOV UR17, 0x40004040 ;  /* 0x4000404000117882 */ /* 0x000fe20000000000 */
[----:B------:R-:W-:Y:S01]  /*1a70*/  UMOV UR19, 0x40004040 ;  /* 0x4000404000137882 */ /* 0x000fe20000000000 */
[----:B------:R3:W-:Y:S06]  /*1a80*/  MEMBAR.ALL.CTA ;  /* 0x0000000000007992 */ /* 0x0007ec0000008000 */
[----:B---3--:R-:W3:Y:S02]  /*1a90*/  FENCE.VIEW.ASYNC.S ;  /* 0x00000000000073c6 */ /* 0x008ee40000000000 */
[----:B---3--:R-:W-:Y:S06]  /*1aa0*/  BAR.SYNC.DEFER_BLOCKING 0x0 ;  /* 0x0000000000007b1d */ /* 0x008fec0000010000 */
[----:B------:R2:W-:Y:S02]  /*1ab0*/  @UP3 UTMALDG.2D [UR28], [UR6] ;  /* 0x0000001c060035b4 */ /* 0x0005e40008008000 */
[----:B------:R-:W-:Y:S06]  /*1ac0*/  BAR.SYNC.DEFER_BLOCKING 0x0 ;  /* 0x0000000000007b1d */ /* 0x000fec0000010000 */
[----:B------:R-:W3:Y:S02]  /*1ad0*/  SYNCS.PHASECHK.TRANS64.TRYWAIT P0, [UR10+0x6000], RZ ;  /* 0x006000ffff0075a7 */ /* 0x000ee4000800110a */
[----:B--23--:R-:W-:Y:S05]  /*1ae0*/  @!P0 BRA `(.L_x_54) ;  /* 0x0000000800f88947 */ /* 0x00cfea0003800000 */
.L_x_66:
[----:B------:R-:W-:Y:S05]  /*1af0*/  BRA.U UP0, `(.L_x_55) ;  /* 0x0000000100347547 */ /* 0x000fea000b800000 */
[----:B------:R-:W-:Y:S01]  /*1b00*/  UMOV UR4, 0x0 ;  /* 0x0000000000047882 */ /* 0x000fe20000000000 */
[----:B------:R-:W-:Y:S01]  /*1b10*/  UMOV UR5, 0x4210010 ;  /* 0x0421001000057882 */ /* 0x000fe20000000000 */
[----:B------:R-:W-:Y:S01]  /*1b20*/  UMOV UR24, 0x0 ;  /* 0x0000000000187882 */ /* 0x000fe20000000000 */
[----:B------:R-:W-:Y:S01]  /*1b30*/  UMOV UR25, 0x4210010 ;  /* 0x0421001000197882 */ /* 0x000fe20000000000 */
[----:B------:R-:W-:Y:S01]  /*1b40*/  UMOV UR28, 0x0 ;  /* 0x00000000001c7882 */ /* 0x000fe20000000000 */
[----:B------:R-:W-:Y:S01]  /*1b50*/  UMOV UR29, 0x4210010 ;  /* 0x04210010001d7882 */ /* 0x000fe20000000000 */
[----:B------:R2:W-:Y:S01]  /*1b60*/  UTCHMMA gdesc[UR16], gdesc[UR18], tmem[UR32], tmem[UR4], idesc[UR5], !UPT ;  /* 0x00ff0412100075ea */ /* 0x0005e2000f800020 */
[----:B------:R-:W-:Y:S01]  /*1b70*/  UMOV UR30, 0x0 ;  /* 0x00000000001e7882 */ /* 0x000fe20000000000 */
[----:B------:R-:W-:Y:S01]  /*1b80*/  UMOV UR31, 0x4210010 ;  /* 0x04210010001f7882 */ /* 0x000fe20000000000 */
[----:B------:R2:W-:Y:S01]  /*1b90*/  UTCHMMA gdesc[UR22], gdesc[UR20], tmem[UR32], tmem[UR24], idesc[UR25], UPT ;  /* 0x00ff1814160075ea */ /* 0x0005e2000b800020 */
[----:B------:R2:W-:Y:S01]  /*1ba0*/  UTCHMMA gdesc[UR34], gdesc[UR36], tmem[UR32], tmem[UR28], idesc[UR29], UPT ;  /* 0x00ff1c24220075ea */ /* 0x0005e2000b800020 */
[----:B------:R2:W-:Y:S01]  /*1bb0*/  UTCHMMA gdesc[UR38], gdesc[UR40], tmem[UR32], tmem[UR30], idesc[UR31], UPT ;  /* 0x00ff1e28260075ea */ /* 0x0005e2000b800020 */
[----:B------:R-:W-:Y:S01]  /*1bc0*/  NOP ;  /* 0x0000000000007918 */ /* 0x000fe20000000000 */
.L_x_55:
[----:B------:R-:W-:Y:S01]  /*1bd0*/  ELECT P0, URZ, PT ;  /* 0x0000000000ff782f */ /* 0x000fe20003800000 */
[----:B--2---:R-:W-:-:S03]  /*1be0*/  UIADD3 UR4, UPT, UPT, UR10, 0x6010, URZ ;  /* 0x000060100a047890 */ /* 0x004fc6000fffe0ff */
[----:B------:R-:W-:Y:S01]  /*1bf0*/  ISETP.LT.U32.AND P0, PT, R36, 0x20, P0 ;  /* 0x000000202400780c */ /* 0x000fe20000701070 */
[----:B------:R-:W-:-:S12]  /*1c00*/  UMOV UR5, URZ ;  /* 0x000000ff00057c82 */ /* 0x000fd80008000000 */
[----:B------:R-:W-:Y:S01]  /*1c10*/  VOTEU.ANY UP0, P0 ;  /* 0x0000000000ff7886 */ /* 0x000fe20000000100 */
[----:B------:R-:W-:Y:S01]  /*1c20*/  VOTEU.ANY UP1, P0 ;  /* 0x0000000000ff7886 */ /* 0x000fe20000020100 */
[----:B------:R-:W-:-:S03]  /*1c30*/  ISETP.GE.U32.AND P0, PT, R7, 0x41, PT ;  /* 0x000000410700780c */ /* 0x000fc60003f06070 */
[----:B------:R-:W-:Y:S02]  /*1c40*/  @UP0 UMOV UR15, UR4 ;  /* 0x00000004000f0c82 */ /* 0x000fe40008000000 */
[----:B------:R2:W-:Y:S01]  /*1c50*/  @UP1 UTCBAR [UR15], URZ ;  /* 0x000000ff0f0013e9 */ /* 0x0005e200080000ff */
[----:B------:R-:W-:Y:S06]  /*1c60*/  BAR.SYNC.DEFER_BLOCKING 0x0 ;  /* 0x0000000000007b1d */ /* 0x000fec0000010000 */
[----:B------:R-:W3:Y:S02]  /*1c70*/  SYNCS.PHASECHK.TRANS64.TRYWAIT P1, [UR10+0x6010], RZ ;  /* 0x006010ffff0075a7 */ /* 0x000ee4000802110a */
[----:B--23--:R-:W-:Y:S05]  /*1c80*/  @!P1 BRA `(.L_x_56) ;  /* 0x00000008009c9947 */ /* 0x00cfea0003800000 */
.L_x_67:
[----:B------:R-:W-:Y:S05]  /*1c90*/  @!P0 BRA `(.L_x_53) ;  /* 0x0000000000ec8947 */ /* 0x000fea0003800000 */
[----:B------:R-:W-:Y:S01]  /*1ca0*/  IMAD.MOV.U32 R2, RZ, RZ, 0x1 ;  /* 0x00000001ff027424 */ /* 0x000fe200078e00ff */
[----:B------:R-:W2:Y:S01]  /*1cb0*/  LDCU UR33, c[0x0][0x3a0] ;  /* 0x00007400ff2177ac */ /* 0x000ea20008000800 */
[----:B------:R-:W-:-:S05]  /*1cc0*/  UMOV UR26, 0x40 ;  /* 0x00000040001a7882 */ /* 0x000fca0000000000 */
.L_x_60:
[----:B------:R-:W-:Y:S01]  /*1cd0*/  BAR.SYNC.DEFER_BLOCKING 0x0 ;  /* 0x0000000000007b1d */ /* 0x000fe20000010000 */
[----:B------:R-:W-:Y:S01]  /*1ce0*/  ELECT P1, URZ, PT ;  /* 0x0000000000ff782f */ /* 0x000fe20003820000 */
[----:B-----5:R-:W-:Y:S01]  /*1cf0*/  @!P3 IMAD.MOV.U32 R3, RZ, RZ, 0x6000 ;  /* 0x00006000ff03b424 */ /* 0x020fe200078e00ff */
[----:B------:R-:W-:Y:S02]  /*1d00*/  ELECT P0, URZ, PT ;  /* 0x0000000000ff782f */ /* 0x000fe40003800000 */
[C---:B------:R-:W-:Y:S01]  /*1d10*/  ISETP.LT.U32.AND P1, PT, R36.reuse, 0x20, P1 ;  /* 0x000000202400780c */ /* 0x040fe20000f21070 */
[----:B------:R-:W-:Y:S01]  /*1d20*/  ULOP3.LUT UR15, UR11, 0x1, URZ, 0xc0, !UPT ;  /* 0x000000010b0f7892 */ /* 0x000fe2000f8ec0ff */
[----:B------:R-:W-:Y:S01]  /*1d30*/  ISETP.LT.U32.AND P0, PT, R36, 0x40, P0 ;  /* 0x000000402400780c */ /* 0x000fe20000701070 */
[----:B---3--:R-:W-:Y:S02]  /*1d40*/  UMOV UR31, UR26 ;  /* 0x0000001a001f7c82 */ /* 0x008fe40008000000 */
[----:B------:R-:W-:-:S02]  /*1d50*/  ULEA UR28, UR15, UR10, 0xd ;  /* 0x0000000a0f1c7291 */ /* 0x000fc4000f8e68ff */
[----:B------:R-:W-:-:S06]  /*1d60*/  ULEA UR30, UR15, UR14, 0x6 ;  /* 0x0000000e0f1e7291 */ /* 0x000fcc000f8e30ff */
[----:B------:R-:W-:Y:S02]  /*1d70*/  VOTEU.ANY UP0, P1 ;  /* 0x0000000000ff7886 */ /* 0x000fe40000800100 */
[----:B------:R-:W-:-:S03]  /*1d80*/  VOTEU.ANY UP1, P0 ;  /* 0x0000000000ff7886 */ /* 0x000fc60000020100 */
[----:B------:R-:W-:Y:S02]  /*1d90*/  @UP0 UIADD3 UR24, UPT, UPT, UR10, 0x4000, URZ ;  /* 0x000040000a180890 */ /* 0x000fe4000fffe0ff */
[----:B------:R3:W-:Y:S01]  /*1da0*/  @!P3 SYNCS.ARRIVE.TRANS64 RZ, [UR10+0x6000], R3 ;  /* 0x00600003ffffb9a7 */ /* 0x0007e2000800000a */
[----:B------:R-:W-:Y:S01]  /*1db0*/  @UP0 UIADD3 UR25, UPT, UPT, UR10, 0x6000, URZ ;  /* 0x000060000a190890 */ /* 0x000fe2000fffe0ff */
[----:B------:R-:W-:Y:S01]  /*1dc0*/  VOTEU.ANY UP0, P1 ;  /* 0x0000000000ff7886 */ /* 0x000fe20000800100 */
[----:B------:R-:W-:Y:S01]  /*1dd0*/  BAR.SYNC.DEFER_BLOCKING 0x0 ;  /* 0x0000000000007b1d */ /* 0x000fe20000010000 */
[----:B------:R-:W-:Y:S01]  /*1de0*/  @UP1 UIADD3 UR29, UPT, UPT, UR10, 0x6000, URZ ;  /* 0x000060000a1d1890 */ /* 0x000fe2000fffe0ff */
[----:B---3--:R-:W-:-:S04]  /*1df0*/  IMAD.U32 R3, R2, -0x80000000, RZ ;  /* 0x8000000002037824 */ /* 0x008fc800078e00ff */
[----:B------:R-:W-:Y:S01]  /*1e00*/  VOTEU.ANY UP1, P0 ;  /* 0x0000000000ff7886 */ /* 0x000fe20000020100 */
[----:B------:R3:W-:Y:S01]  /*1e10*/  @UP0 UTMALDG.2D [UR24], [UR8] ;  /* 0x00000018080005b4 */ /* 0x0007e20008008000 */
[----:B------:R-:W-:Y:S01]  /*1e20*/  UISETP.NE.U32.AND UP0, UPT, UR11, URZ, UPT ;  /* 0x000000ff0b00728c */ /* 0x000fe2000bf05070 */
[----:B------:R4:W-:Y:S06]  /*1e30*/  MEMBAR.ALL.CTA ;  /* 0x0000000000007992 */ /* 0x0009ec0000008000 */
[----:B----4-:R-:W4:Y:S02]  /*1e40*/  FENCE.VIEW.ASYNC.S ;  /* 0x00000000000073c6 */ /* 0x010f240000000000 */
[----:B----4-:R-:W-:Y:S06]  /*1e50*/  BAR.SYNC.DEFER_BLOCKING 0x0 ;  /* 0x0000000000007b1d */ /* 0x010fec0000010000 */
[----:B------:R3:W-:Y:S02]  /*1e60*/  @UP1 UTMALDG.2D [UR28], [UR6] ;  /* 0x0000001c060015b4 */ /* 0x0007e40008008000 */
[----:B------:R-:W-:Y:S06]  /*1e70*/  BAR.SYNC.DEFER_BLOCKING 0x0 ;  /* 0x0000000000007b1d */ /* 0x000fec0000010000 */
[----:B------:R-:W4:Y:S02]  /*1e80*/  SYNCS.PHASECHK.TRANS64.TRYWAIT P0, [UR10+0x6000], R3 ;  /* 0x00600003ff0075a7 */ /* 0x000f24000800110a */
[----:B---34-:R-:W-:Y:S05]  /*1e90*/  @!P0 BRA `(.L_x_57) ;  /* 0x0000000800248947 */ /* 0x018fea0003800000 */
.L_x_68:
[----:B------:R-:W-:Y:S05]  /*1ea0*/  BRA.U UP0, `(.L_x_58) ;  /* 0x0000000100347547 */ /* 0x000fea000b800000 */
[----:B------:R-:W-:Y:S01]  /*1eb0*/  UMOV UR24, 0x0 ;  /* 0x0000000000187882 */ /* 0x000fe20000000000 */
[----:B------:R-:W-:Y:S01]  /*1ec0*/  UMOV UR25, 0x4210010 ;  /* 0x0421001000197882 */ /* 0x000fe20000000000 */
[----:B------:R-:W-:Y:S01]  /*1ed0*/  UMOV UR28, 0x0 ;  /* 0x00000000001c7882 */ /* 0x000fe20000000000 */
[----:B------:R-:W-:Y:S01]  /*1ee0*/  UMOV UR29, 0x4210010 ;  /* 0x04210010001d7882 */ /* 0x000fe20000000000 */
[----:B------:R-:W-:Y:S01]  /*1ef0*/  UMOV UR30, 0x0 ;  /* 0x00000000001e7882 */ /* 0x000fe20000000000 */
[----:B------:R-:W-:Y:S01]  /*1f00*/  UMOV UR31, 0x4210010 ;  /* 0x04210010001f7882 */ /* 0x000fe20000000000 */
[----:B------:R3:W-:Y:S01]  /*1f10*/  UTCHMMA gdesc[UR16], gdesc[UR18], tmem[UR32], tmem[UR24], idesc[UR25], UPT ;  /* 0x00ff1812100075ea */ /* 0x0007e2000b800020 */
[----:B------:R-:W-:Y:S01]  /*1f20*/  UMOV UR42, 0x0 ;  /* 0x00000000002a7882 */ /* 0x000fe20000000000 */
[----:B------:R-:W-:Y:S01]  /*1f30*/  UMOV UR43, 0x4210010 ;  /* 0x04210010002b7882 */ /* 0x000fe20000000000 */
[----:B------:R3:W-:Y:S01]  /*1f40*/  UTCHMMA gdesc[UR22], gdesc[UR20], tmem[UR32], tmem[UR28], idesc[UR29], UPT ;  /* 0x00ff1c14160075ea */ /* 0x0007e2000b800020 */
[----:B------:R3:W-:Y:S01]  /*1f50*/  UTCHMMA gdesc[UR34], gdesc[UR36], tmem[UR32], tmem[UR30], idesc[UR31], UPT ;  /* 0x00ff1e24220075ea */ /* 0x0007e2000b800020 */
[----:B------:R3:W-:Y:S01]  /*1f60*/  UTCHMMA gdesc[UR38], gdesc[UR40], tmem[UR32], tmem[UR42], idesc[UR43], UPT ;  /* 0x00ff2a28260075ea */ /* 0x0007e2000b800020 */
[----:B------:R-:W-:Y:S01]  /*1f70*/  NOP ;  /* 0x0000000000007918 */ /* 0x000fe20000000000 */
.L_x_58:
[----:B------:R-:W-:-:S04]  /*1f80*/  ELECT P0, URZ, PT ;  /* 0x0000000000ff782f */ /* 0x000fc80003800000 */
[----:B------:R-:W-:-:S13]  /*1f90*/  ISETP.LT.U32.AND P0, PT, R36, 0x20, P0 ;  /* 0x000000202400780c */ /* 0x000fda0000701070 */
[----:B------:R-:W-:Y:S01]  /*1fa0*/  VOTEU.ANY UP0, P0 ;  /* 0x0000000000ff7886 */ /* 0x000fe20000000100 */
[----:B------:R-:W-:-:S04]  /*1fb0*/  VOTEU.ANY UP1, P0 ;  /* 0x0000000000ff7886 */ /* 0x000fc80000020100 */
[----:B------:R-:W-:Y:S02]  /*1fc0*/  @UP0 UMOV UR15, UR4 ;  /* 0x00000004000f0c82 */ /* 0x000fe40008000000 */
[----:B------:R4:W-:Y:S01]  /*1fd0*/  @UP1 UTCBAR [UR15], URZ ;  /* 0x000000ff0f0013e9 */ /* 0x0009e200080000ff */
[----:B------:R-:W-:Y:S06]  /*1fe0*/  BAR.SYNC.DEFER_BLOCKING 0x0 ;  /* 0x0000000000007b1d */ /* 0x000fec0000010000 */
[----:B------:R-:W5:Y:S02]  /*1ff0*/  SYNCS.PHASECHK.TRANS64.TRYWAIT P0, [UR10+0x6010], R3 ;  /* 0x00601003ff0075a7 */ /* 0x000f64000800110a */
[----:B----45:R-:W-:Y:S05]  /*2000*/  @!P0 BRA `(.L_x_59) ;  /* 0x0000000400d48947 */ /* 0x030fea0003800000 */
.L_x_69:
[----:B------:R-:W-:Y:S01]  /*2010*/  UIADD3 UR26, UPT, UPT, UR26, 0x40, URZ ;  /* 0x000000401a1a7890 */ /* 0x000fe2000fffe0ff */
[----:B------:R-:W-:-:S03]  /*2020*/  LOP3.LUT R2, R2, 0x1, RZ, 0x3c, !PT ;  /* 0x0000000102027812 */ /* 0x000fc600078e3cff */
[----:B--2---:R-:W-:-:S09]  /*2030*/  UISETP.GE.AND UP0, UPT, UR26, UR33, UPT ;  /* 0x000000211a00728c */ /* 0x004fd2000bf06270 */
[----:B------:R-:W-:Y:S05]  /*2040*/  BRA.U !UP0, `(.L_x_60) ;  /* 0xfffffffd08207547 */ /* 0x000fea000b83ffff */
.L_x_53:
[----:B---34-:R-:W-:Y:S01]  /*2050*/  BAR.SYNC.DEFER_BLOCKING 0x0 ;  /* 0x0000000000007b1d */ /* 0x018fe20000010000 */
[----:B------:R-:W-:-:S05]  /*2060*/  IMAD.SHL.U32 R2, R0, 0x40, RZ ;  /* 0x0000004000027824 */ /* 0x000fca00078e00ff */
[----:B------:R-:W-:Y:S04]  /*2070*/  BSSY.RECONVERGENT B4, `(.L_x_61) ;  /* 0x0000004000047945 */ /* 0x000fe80003800200 */
[----:B------:R-:W-:Y:S05]  /*2080*/  @P3 BRA `(.L_x_62) ;  /* 0x0000000000083947 */ /* 0x000fea0003800000 */
[----:B------:R-:W3:Y:S02]  /*2090*/  SYNCS.CCTL.IV [UR10+0x6000] ;  /* 0x00600000ff0079b1 */ /* 0x000ee4000800000a */
[----:B---3--:R-:W3:Y:S02]  /*20a0*/  SYNCS.CCTL.IV [UR10+0x6010] ;  /* 0x00601000ff0079b1 */ /* 0x008ee4000800000a */
.L_x_62:
[----:B--2---:R-:W-:Y:S05]  /*20b0*/  BSYNC.RECONVERGENT B4 ;  /* 0x0000000000047941 */ /* 0x004fea0003800200 */
.L_x_61:
[----:B------:R-:W-:Y:S01]  /*20c0*/  USHF.L.U32 UR4, UR11, 0x15, URZ ;  /* 0x000000150b047899 */ /* 0x000fe200080006ff */
[----:B-----5:R-:W-:Y:S01]  /*20d0*/  IMAD.SHL.U32 R3, R0, 0x10, RZ ;  /* 0x0000001000037824 */ /* 0x020fe200078e00ff */
[----:B------:R-:W-:Y:S01]  /*20e0*/  USHF.L.U32 UR5, UR11, 0x4, URZ ;  /* 0x000000040b057899 */ /* 0x000fe200080006ff */
[----:B------:R-:W-:Y:S01]  /*20f0*/  LOP3.LUT R2, R2, 0x3800, RZ, 0xc0, !PT ;  /* 0x0000380002027812 */ /* 0x000fe200078ec0ff */
[----:B------:R-:W-:Y:S02]  /*2100*/  ULOP3.LUT UR4, UR4, 0x600000, URZ, 0xc0, !UPT ;  /* 0x0060000004047892 */ /* 0x000fe4000f8ec0ff */
[----:B------:R-:W-:Y:S01]  /*2110*/  ULOP3.LUT UR5, UR5, 0x40, URZ, 0xc0, !UPT ;  /* 0x0000004005057892 */ /* 0x000fe2000f8ec0ff */
[----:B------:R-:W-:Y:S01]  /*2120*/  LOP3.LUT R3, R2, 0x70, R3, 0xf8, !PT ;  /* 0x0000007002037812 */ /* 0x000fe200078ef803 */
[C---:B------:R-:W-:Y:S01]  /*2130*/  IMAD.SHL.U32 R2, R0.reuse, 0x4, RZ ;  /* 0x0000000400027824 */ /* 0x040fe200078e00ff */
[----:B------:R-:W-:Y:S01]  /*2140*/  ELECT P0, URZ, PT ;  /* 0x0000000000ff782f */ /* 0x000fe20003800000 */
[----:B------:R-:W-:Y:S01]  /*2150*/  IMAD.SHL.U32 R0, R0, 0x80, RZ ;  /* 0x0000008000007824 */ /* 0x000fe200078e00ff */
[----:B------:R-:W-:-:S02]  /*2160*/  UIADD3 UR4, UPT, UPT, UR5, UR4, UR32 ;  /* 0x0000000405047290 */ /* 0x000fc4000fffe020 */
[----:B------:R-:W-:Y:S01]  /*2170*/  LOP3.LUT R3, R3, 0x40, R2, 0x78, !PT ;  /* 0x0000004003037812 */ /* 0x000fe200078e7802 */
[----:B------:R-:W-:Y:S01]  /*2180*/  ULOP3.LUT UR11, UR11, 0x1, URZ, 0xc0, !UPT ;  /* 0x000000010b0b7892 */ /* 0x000fe2000f8ec0ff */
[----:B------:R-:W-:Y:S01]  /*2190*/  ISETP.LT.U32.AND P0, PT, R36, 0x40, P0 ;  /* 0x000000402400780c */ /* 0x000fe20000701070 */
[----:B------:R-:W-:Y:S01]  /*21a0*/  UMOV UR6, UR27 ;  /* 0x0000001b00067c82 */ /* 0x000fe20008000000 */
[----:B------:R-:W-:Y:S01]  /*21b0*/  LOP3.LUT R0, R3, 0x780, R0, 0xf8, !PT ;  /* 0x0000078003007812 */ /* 0x000fe200078ef800 */
[----:B------:R-:W-:Y:S02]  /*21c0*/  ULEA UR5, UR11, UR14, 0x6 ;  /* 0x0000000e0b057291 */ /* 0x000fe4000f8e30ff */
[----:B------:R-:W-:Y:S01]  /*21d0*/  LDTM.16dp32bit_t0_t15.x32 R4, tmem[UR4] ;  /* 0x00000004000479ee */ /* 0x000fe20008a80000 */
[----:B------:R-:W2:Y:S01]  /*21e0*/  LDTM.16dp32bit_t16_t31.x32 R4, tmem[UR4+0x20] ;  /* 0x00002004000479ee */ /* 0x000ea20008aa0000 */
[C---:B------:R-:W-:Y:S01]  /*21f0*/  LOP3.LUT R2, R0.reuse, 0x10, RZ, 0x3c, !PT ;  /* 0x0000001000027812 */ /* 0x040fe200078e3cff */
[----:B------:R-:W-:Y:S01]  /*2200*/  NOP ;  /* 0x0000000000007918 */ /* 0x000fe20000000000 */
[----:B------:R-:W-:Y:S01]  /*2210*/  LOP3.LUT R3, R0, 0x20, RZ, 0x3c, !PT ;  /* 0x0000002000037812 */ /* 0x000fe200078e3cff */
[----:B------:R-:W-:-:S03]  /*2220*/  ULEA UR4, UR11, UR10, 0xd ;  /* 0x0000000a0b047291 */ /* 0x000fc6000f8e68ff */
[----:B--2---:R-:W-:Y:S01]  /*2230*/  VOTEU.ANY UP1, P0 ;  /* 0x0000000000ff7886 */ /* 0x004fe20000020100 */
[----:B------:R-:W-:Y:S01]  /*2240*/  VOTEU.ANY UP0, P0 ;  /* 0x0000000000ff7886 */ /* 0x000fe20000000100 */
[----:B------:R-:W-:Y:S02]  /*2250*/  F2FP.F16.F32.PACK_AB R4, R5, R4 ;  /* 0x000000040504723e */ /* 0x000fe400000000ff */
[----:B------:R-:W-:Y:S02]  /*2260*/  F2FP.F16.F32.PACK_AB R5, R7, R6 ;  /* 0x000000060705723e */ /* 0x000fe400000000ff */
[----:B------:R-:W-:Y:S02]  /*2270*/  F2FP.F16.F32.PACK_AB R12, R13, R12 ;  /* 0x0000000c0d0c723e */ /* 0x000fe400000000ff */
[----:B------:R-:W-:Y:S02]  /*2280*/  F2FP.F16.F32.PACK_AB R6, R9, R8 ;  /* 0x000000080906723e */ /* 0x000fe400000000ff */
[----:B------:R-:W-:-:S02]  /*2290*/  F2FP.F16.F32.PACK_AB R7, R11, R10 ;  /* 0x0000000a0b07723e */ /* 0x000fc400000000ff */
[----:B------:R-:W-:Y:S02]  /*22a0*/  F2FP.F16.F32.PACK_AB R13, R15, R14 ;  /* 0x0000000e0f0d723e */ /* 0x000fe400000000ff */
[----:B------:R-:W-:Y:S01]  /*22b0*/  F2FP.F16.F32.PACK_AB R20, R21, R20 ;  /* 0x000000141514723e */ /* 0x000fe200000000ff */
[----:B---3--:R2:W-:Y:S01]  /*22c0*/  STS.128 [R0+UR10], R4 ;  /* 0x0000000400007988 */ /* 0x0085e20008000c0a */
[----:B------:R-:W-:Y:S02]  /*22d0*/  F2FP.F16.F32.PACK_AB R14, R17, R16 ;  /* 0x00000010110e723e */ /* 0x000fe400000000ff */
[----:B------:R-:W-:Y:S02]  /*22e0*/  F2FP.F16.F32.PACK_AB R15, R19, R18 ;  /* 0x00000012130f723e */ /* 0x000fe400000000ff */
[----:B------:R-:W-:Y:S02]  /*22f0*/  F2FP.F16.F32.PACK_AB R21, R23, R22 ;  /* 0x000000161715723e */ /* 0x000fe400000000ff */
[----:B------:R-:W-:Y:S01]  /*2300*/  F2FP.F16.F32.PACK_AB R28, R29, R28 ;  /* 0x0000001c1d1c723e */ /* 0x000fe200000000ff */
[----:B------:R2:W-:Y:S01]  /*2310*/  STS.128 [R2+UR10], R12 ;  /* 0x0000000c02007988 */ /* 0x0005e20008000c0a */
[----:B------:R-:W-:-:S02]  /*2320*/  F2FP.F16.F32.PACK_AB R22, R25, R24 ;  /* 0x000000181916723e */ /* 0x000fc400000000ff */
[----:B------:R-:W-:Y:S02]  /*2330*/  F2FP.F16.F32.PACK_AB R23, R27, R26 ;  /* 0x0000001a1b17723e */ /* 0x000fe400000000ff */
[----:B------:R-:W-:Y:S02]  /*2340*/  F2FP.F16.F32.PACK_AB R29, R31, R30 ;  /* 0x0000001e1f1d723e */ /* 0x000fe400000000ff */
[----:B------:R-:W-:Y:S01]  /*2350*/  F2FP.F16.F32.PACK_AB R30, R33, R32 ;  /* 0x00000020211e723e */ /* 0x000fe200000000ff */
[----:B------:R2:W-:Y:S01]  /*2360*/  STS.128 [R3+UR10], R20 ;  /* 0x0000001403007988 */ /* 0x0005e20008000c0a */
[----:B------:R-:W-:Y:S02]  /*2370*/  F2FP.F16.F32.PACK_AB R31, R35, R34 ;  /* 0x00000022231f723e */ /* 0x000fe400000000ff */
[----:B------:R-:W-:-:S05]  /*2380*/  LOP3.LUT R8, R0, 0x30, RZ, 0x3c, !PT ;  /* 0x0000003000087812 */ /* 0x000fca00078e3cff */
[----:B------:R2:W-:Y:S01]  /*2390*/  STS.128 [R8+UR10], R28 ;  /* 0x0000001c08007988 */ /* 0x0005e20008000c0a */
[----:B------:R3:W-:Y:S06]  /*23a0*/  MEMBAR.ALL.CTA ;  /* 0x0000000000007992 */ /* 0x0007ec0000008000 */
[----:B---3--:R-:W3:Y:S02]  /*23b0*/  FENCE.VIEW.ASYNC.S ;  /* 0x00000000000073c6 */ /* 0x008ee40000000000 */
[----:B---3--:R-:W-:Y:S06]  /*23c0*/  BAR.SYNC.DEFER_BLOCKING 0x0 ;  /* 0x0000000000007b1d */ /* 0x008fec0000010000 */
[----:B------:R2:W-:Y:S01]  /*23d0*/  @UP1 UTMASTG.2D [UR4], [UR12] ;  /* 0x000000040c0013b5 */ /* 0x0005e20008008000 */
[----:B------:R0:W-:Y:S01]  /*23e0*/  UTMACMDFLUSH ;  /* 0x00000000000079b7 */ /* 0x0001e20000000000 */
[----:B------:R-:W-:-:S04]  /*23f0*/  DEPBAR.LE SB0, 0x0 ;  /* 0x000080000000791a */ /* 0x000fc80000000000 */
[----:B------:R-:W-:Y:S08]  /*2400*/  BAR.SYNC.DEFER_BLOCKING 0x0 ;  /* 0x0000000000007b1d */ /* 0x000ff00000010000 */
[----:B------:R-:W-:Y:S06]  /*2410*/  BAR.SYNC.DEFER_BLOCKING 0x0 ;  /* 0x0000000000007b1d */ /* 0x000fec0000010000 */
[----:B--2---:R-:W-:Y:S05]  /*2420*/  @P2 BRA `(.L_x_63) ;  /* 0x0000000000a02947 */ /* 0x004fea0003800000 */
[----:B------:R-:W2:Y:S01]  /*2430*/  S2UR UR5, SR_CgaCtaId ;  /* 0x00000000000579c3 */ /* 0x000ea20000008800 */
[----:B------:R-:W-:Y:S01]  /*2440*/  NOP ;  /* 0x0000000000007918 */ /* 0x000fe20000000000 */
[----:B------:R-:W-:Y:S01]  /*2450*/  UMOV UR4, 0x50 ;  /* 0x0000005000047882 */ /* 0x000fe20000000000 */
[----:B------:R-:W-:Y:S02]  /*2460*/  IMAD.U32 R0, RZ, RZ, UR32 ;  /* 0x00000020ff007e24 */ /* 0x000fe4000f8e00ff */
[----:B------:R-:W-:Y:S02]  /*2470*/  IMAD.MOV.U32 R3, RZ, RZ, 0xf ;  /* 0x0000000fff037424 */ /* 0x000fe400078e00ff */
[----:B------:R-:W-:Y:S01]  /*2480*/  IMAD.MOV.U32 R7, RZ, RZ, 0x1 ;  /* 0x00000001ff077424 */ /* 0x000fe200078e00ff */
[----:B------:R-:W-:-:S04]  /*2490*/  LOP3.LUT R0, R0, 0xffff, RZ, 0xc0, !PT ;  /* 0x0000ffff00007812 */ /* 0x000fc800078ec0ff */
[----:B------:R-:W-:-:S05]  /*24a0*/  SHF.R.U32.HI R0, RZ, 0x5, R0 ;  /* 0x00000005ff007819 */ /* 0x000fca0000011600 */
[----:B------:R-:W-:Y:S01]  /*24b0*/  VIADD R2, R0, 0x10 ;  /* 0x0000001000027836 */ /* 0x000fe20000000000 */
[----:B------:R-:W-:Y:S01]  /*24c0*/  SHF.L.U32 R0, R3, R0, RZ ;  /* 0x0000000003007219 */ /* 0x000fe200000006ff */
[----:B--2---:R-:W-:-:S03]  /*24d0*/  ULEA UR6, UR5, UR4, 0x18 ;  /* 0x0000000405067291 */ /* 0x004fc6000f8ec0ff */
[----:B------:R-:W-:-:S04]  /*24e0*/  SHF.L.U32 R3, R7, R2, RZ ;  /* 0x0000000207037219 */ /* 0x000fc800000006ff */
[----:B------:R-:W-:Y:S02]  /*24f0*/  LOP3.LUT R0, R3, R0, RZ, 0xfc, !PT ;  /* 0x0000000003007212 */ /* 0x000fe400078efcff */
[----:B------:R-:W2:Y:S02]  /*2500*/  LDS R5, [UR6] ;  /* 0x00000006ff057984 */ /* 0x000ea40008000800 */
[C---:B------:R-:W-:Y:S02]  /*2510*/  LOP3.LUT R2, R0.reuse, 0xffff, RZ, 0xc0, !PT ;  /* 0x0000ffff00027812 */ /* 0x040fe400078ec0ff */
[----:B--2---:R-:W-:-:S04]  /*2520*/  LOP3.LUT R3, R0, 0xffff, R5, 0x80, !PT ;  /* 0x0000ffff00037812 */ /* 0x004fc800078e8005 */
[----:B------:R-:W-:-:S13]  /*2530*/  ISETP.NE.AND P0, PT, R3, R2, PT ;  /* 0x000000020300720c */ /* 0x000fda0003f05270 */
[----:B------:R-:W-:Y:S05]  /*2540*/  @P0 BRA `(.L_x_64) ;  /* 0x0000000000500947 */ /* 0x000fea0003800000 */
[----:B------:R-:W-:Y:S02]  /*2550*/  SHF.R.U32.HI R5, RZ, 0x10, R5 ;  /* 0x00000010ff057819 */ /* 0x000fe40000011605 */
[----:B------:R-:W-:-:S04]  /*2560*/  SHF.R.U32.HI R2, RZ, 0x10, R0 ;  /* 0x00000010ff027819 */ /* 0x000fc80000011600 */
[----:B------:R-:W-:-:S04]  /*2570*/  LOP3.LUT R5, R5, R2, RZ, 0xc0, !PT ;  /* 0x0000000205057212 */ /* 0x000fc800078ec0ff */
[----:B------:R-:W-:-:S13]  /*2580*/  ISETP.NE.AND P0, PT, R5, R2, PT ;  /* 0x000000020500720c */ /* 0x000fda0003f05270 */
[----:B------:R-:W-:Y:S05]  /*2590*/  @P0 BRA `(.L_x_65) ;  /* 0x0000000000300947 */ /* 0x000fea0003800000 */
[----:B------:R-:W-:Y:S01]  /*25a0*/  R2UR UR4, R0 ;  /* 0x00000000000472ca */ /* 0x000fe200000e0000 */
[----:B------:R-:W-:Y:S01]  /*25b0*/  VOTEU.ANY UR5, UPT, PT ;  /* 0x0000000000057886 */ /* 0x000fe200038e0100 */
[----:B------:R-:W2:Y:S01]  /*25c0*/  S2R R0, SR_LANEID ;  /* 0x0000000000007919 */ /* 0x000ea20000000000 */
[----:B------:R-:W-:-:S10]  /*25d0*/  UFLO.U32 UR5, UR5 ;  /* 0x00000005000572bd */ /* 0x000fd400080e0000 */
[----:B------:R-:W-:-:S06]  /*25e0*/  ULOP3.LUT UR4, URZ, UR4, URZ, 0x33, !UPT ;  /* 0x00000004ff047292 */ /* 0x000fcc000f8e33ff */
[----:B------:R-:W-:-:S04]  /*25f0*/  IMAD.U32 R2, RZ, RZ, UR4 ;  /* 0x00000004ff027e24 */ /* 0x000fc8000f8e00ff */
[----:B------:R-:W3:Y:S02]  /*2600*/  REDUX UR7, R2 ;  /* 0x00000000020773c4 */ /* 0x000ee40000000000 */
[----:B------:R4:W-:Y:S01]  /*2610*/  UTCATOMSWS.AND URZ, UR4 ;  /* 0x0000000400ff79e3 */ /* 0x0009e20008000000 */
[----:B--2---:R-:W-:Y:S01]  /*2620*/  ISETP.EQ.U32.AND P0, PT, R0, UR5, PT ;  /* 0x0000000500007c0c */ /* 0x004fe2000bf02070 */
[----:B---3--:R-:W-:-:S12]  /*2630*/  IMAD.U32 R0, RZ, RZ, UR7 ;  /* 0x00000007ff007e24 */ /* 0x008fd8000f8e00ff */
[----:B------:R4:W-:Y:S01]  /*2640*/  @P0 ATOMS.AND RZ, [UR6], R0 ;  /* 0x00000000ffff098c */ /* 0x0009e2000a800006 */
[----:B------:R-:W-:Y:S05]  /*2650*/  BRA `(.L_x_63) ;  /* 0x0000000000147947 */ /* 0x000fea0003800000 */
.L_x_65:
[----:B------:R-:W-:-:S07]  /*2660*/  MOV R2, 0x2680 ;  /* 0x0000268000027802 */ /* 0x000fce0000000f00 */
[----:B-1----:R-:W-:Y:S05]  /*2670*/  CALL.REL.NOINC `($__internal_0_$__cuda_sm10x_tcgen05_guardrail_trap_col_being_dealloced_not_returned_by_alloc) ;  /* 0x0000000000447944 */ /* 0x002fea0003c00000 */
[----:B------:R-:W-:Y:S05]  /*2680*/  BRA `(.L_x_63) ;  /* 0x0000000000087947 */ /* 0x000fea0003800000 */
.L_x_64:
[----:B------:R-:W-:-:S07]  /*2690*/  MOV R2, 0x26b0 ;  /* 0x000026b000027802 */ /* 0x000fce0000000f00 */
[----:B-1----:R-:W-:Y:S05]  /*26a0*/  CALL.REL.NOINC `($__internal_2_$__cuda_sm10x_tcgen05_guardrail_trap_unallocated_columns_being_dealloced) ;  /* 0x0000000000507944 */ /* 0x002fea0003c00000 */
.L_x_63:
[----:B------:R-:W-:Y:S01]  /*26b0*/  NOP ;  /* 0x0000000000007918 */ /* 0x000fe20000000000 */
[----:B----4-:R-:W-:Y:S05]  /*26c0*/  EXIT ;  /* 0x000000000000794d */ /* 0x010fea0003800000 */
.L_x_54:
[----:B------:R-:W2:Y:S02]  /*26d0*/  SYNCS.PHASECHK.TRANS64.TRYWAIT P0, [UR10+0x6000], RZ ;  /* 0x006000ffff0075a7 */ /* 0x000ea4000800110a */
[----:B--2---:R-:W-:Y:S05]  /*26e0*/  @!P0 BRA `(.L_x_54) ;  /* 0xfffffffc00f88947 */ /* 0x004fea000383ffff */
[----:B------:R-:W-:Y:S05]  /*26f0*/  BRA `(.L_x_66) ;  /* 0xfffffff000fc7947 */ /* 0x000fea000383ffff */
.L_x_56:
[----:B------:R-:W2:Y:S02]  /*2700*/  SYNCS.PHASECHK.TRANS64.TRYWAIT P1, [UR10+0x6010], RZ ;  /* 0x006010ffff0075a7 */ /* 0x000ea4000802110a */
[----:B--2---:R-:W-:Y:S05]  /*2710*/  @!P1 BRA `(.L_x_56) ;  /* 0xfffffffc00f89947 */ /* 0x004fea000383ffff */
[----:B------:R-:W-:Y:S05]  /*2720*/  BRA `(.L_x_67) ;  /* 0xfffffff400587947 */ /* 0x000fea000383ffff */
.L_x_57:
[----:B------:R-:W3:Y:S02]  /*2730*/  SYNCS.PHASECHK.TRANS64.TRYWAIT P0, [UR10+0x6000], R3 ;  /* 0x00600003ff0075a7 */ /* 0x000ee4000800110a */
[----:B---3--:R-:W-:Y:S05]  /*2740*/  @!P0 BRA `(.L_x_57) ;  /* 0xfffffffc00f88947 */ /* 0x008fea000383ffff */
[----:B------:R-:W-:Y:S05]  /*2750*/  BRA `(.L_x_68) ;  /* 0xfffffff400d07947 */ /* 0x000fea000383ffff */
.L_x_59:
[----:B------:R-:W4:Y:S02]  /*2760*/  SYNCS.PHASECHK.TRANS64.TRYWAIT P0, [UR10+0x6010], R3 ;  /* 0x00601003ff0075a7 */ /* 0x000f24000800110a */
[----:B----4-:R-:W-:Y:S05]  /*2770*/  @!P0 BRA `(.L_x_59) ;  /* 0xfffffffc00f88947 */ /* 0x010fea000383ffff */
[----:B------:R-:W-:Y:S05]  /*2780*/  BRA `(.L_x_69) ;  /* 0xfffffff800207947 */ /* 0x000fea000383ffff */
        .weak           $__internal_0_$__cuda_sm10x_tcgen05_guardrail_trap_col_being_dealloced_not_returned_by_alloc
        .type           $__internal_0_$__cuda_sm10x_tcgen05_guardrail_trap_col_being_dealloced_not_returned_by_alloc,@function
        .size           $__internal_0_$__cuda_sm10x_tcgen05_guardrail_trap_col_being_dealloced_not_returned_by_alloc,($__internal_1_$__cuda_sm10x_tcgen05_guardrail_trap_phase_invalid_during_alloc - $__internal_0_$__cuda_sm10x_tcgen05_guardrail_trap_col_being_dealloced_not_returned_by_alloc)
$__internal_0_$__cuda_sm10x_tcgen05_guardrail_trap_col_being_dealloced_not_returned_by_alloc:
[----:B------:R-:W-:Y:S05]  /*2790*/  BPT.TRAP 0x1 ;  /* 0x000000040000795c */ /* 0x000fea0000300000 */
[----:B------:R-:W-:-:S04]  /*27a0*/  IMAD.MOV.U32 R3, RZ, RZ, 0x0 ;  /* 0x00000000ff037424 */ /* 0x000fc800078e00ff */
[----:B------:R-:W-:Y:S05]  /*27b0*/  RET.REL.NODEC R2 `(gluon_tcgen05) ;  /* 0xffffffd802107950 */ /* 0x000fea0003c3ffff */
        .weak           $__internal_1_$__cuda_sm10x_tcgen05_guardrail_trap_phase_invalid_during_alloc
        .type           $__internal_1_$__cuda_sm10x_tcgen05_guardrail_trap_phase_invalid_during_alloc,@function
        .size           $__internal_1_$__cuda_sm10x_tcgen05_guardrail_trap_phase_invalid_during_alloc,($__internal_2_$__cuda_sm10x_tcgen05_guardrail_trap_unallocated_columns_being_dealloced - $__internal_1_$__cuda_sm10x_tcgen05_guardrail_trap_phase_invalid_during_alloc)
$__internal_1_$__cuda_sm10x_tcgen05_guardrail_trap_phase_invalid_during_alloc:
[----:B------:R-:W-:Y:S05]  /*27c0*/  BPT.TRAP 0x1 ;  /* 0x000000040000795c */ /* 0x000fea0000300000 */
[----:B------:R-:W-:-:S04]  /*27d0*/  IMAD.MOV.U32 R3, RZ, RZ, 0x0 ;  /* 0x00000000ff037424 */ /* 0x000fc800078e00ff */
[----:B------:R-:W-:Y:S05]  /*27e0*/  RET.REL.NODEC R2 `(gluon_tcgen05) ;  /* 0xffffffd802047950 */ /* 0x000fea0003c3ffff */
        .weak           $__internal_2_$__cuda_sm10x_tcgen05_guardrail_trap_unallocated_columns_being_dealloced
        .type           $__internal_2_$__cuda_sm10x_tcgen05_guardrail_trap_unallocated_columns_being_dealloced,@function
        .size           $__internal_2_$__cuda_sm10x_tcgen05_guardrail_trap_unallocated_columns_being_dealloced,(.L_x_73 - $__internal_2_$__cuda_sm10x_tcgen05_guardrail_trap_unallocated_columns_being_dealloced)
$__internal_2_$__cuda_sm10x_tcgen05_guardrail_trap_unallocated_columns_being_dealloced:
[----:B------:R-:W-:Y:S05]  /*27f0*/  BPT.TRAP 0x1 ;  /* 0x000000040000795c */ /* 0x000fea0000300000 */
[----:B------:R-:W-:-:S04]  /*2800*/  IMAD.MOV.U32 R3, RZ, RZ, 0x0 ;  /* 0x00000000ff037424 */ /* 0x000fc800078e00ff */
[----:B------:R-:W-:Y:S05]  /*2810*/  RET.REL.NODEC R2 `(gluon_tcgen05) ;  /* 0xffffffd402f87950 */ /* 0x000fea0003c3ffff */
.L_x_70:
[----:B------:R-:W-:-:S00]  /*2820*/  BRA `(.L_x_70) ;  /* 0xfffffffc00fc7947 */ /* 0x000fc0000383ffff */
[----:B------:R-:W-:-:S00]  /*2830*/  NOP ;  /* 0x0000000000007918 */ /* 0x000fc00000000000 */
        /* <DEDUP_REMOVED lines=12> */
.L_x_73:


//--------------------- .nv.shared.gluon_tcgen05  --------------------------
	.section	.nv.shared.gluon_tcgen05,"aw",@nobits
	.sectionflags	@""
	.align	16
	.zero		1024


//--------------------- .nv.shared.reserved.0     --------------------------
	.section	.nv.shared.reserved.0,"aw",@nobits
	.align	8
	.weak		__nv_reservedSMEM_offset_0_alias
	.size		__nv_reservedSMEM_offset_0_alias, 0, 64
	.other		__nv_reservedSMEM_offset_0_alias,@"STO_CUDA_RESERVED_SHARED STV_DEFAULT"
__nv_reservedSMEM_offset_0_alias:
	.zero		0
.nv.shared.reserved.0:
	.zero		64
	.weak		__nv_reservedSMEM_allocation_phase
	.type		__nv_reservedSMEM_allocation_phase,@object
	.size		__nv_reservedSMEM_allocation_phase,(.L_0 - __nv_reservedSMEM_allocation_phase)
__nv_reservedSMEM_allocation_phase:
	.zero		1
.L_0:
	.zero		7
	.weak		__nv_reservedSMEM_devtool_atexit_pc
	.type		__nv_reservedSMEM_devtool_atexit_pc,@object
	.size		__nv_reservedSMEM_devtool_atexit_pc,(__nv_reservedSMEM_allocation_mask - __nv_reservedSMEM_devtool_atexit_pc)
__nv_reservedSMEM_devtool_atexit_pc:
	.zero		8
	.weak		__nv_reservedSMEM_allocation_mask
	.type		__nv_reservedSMEM_allocation_mask,@object
	.size		__nv_reservedSMEM_allocation_mask,(.L_2 - __nv_reservedSMEM_allocation_mask)
__nv_reservedSMEM_allocation_mask:
	.zero		4
.L_2:


//--------------------- .nv.constant0.gluon_tcgen05 --------------------------
	.section	.nv.constant0.gluon_tcgen05,"a",@progbits
	.sectionflags	@""
	.align	4
.nv.constant0.gluon_tcgen05:
	.zero		976


//--------------------- SYMBOLS --------------------------

	.type		.nv.reservedSmem.offset0,@object
	.size		.nv.reservedSmem.offset0,0x4
	.type		.nv.reservedSmem.cap,@object
	.size		.nv.reservedSmem.cap,0x4
